	.headerflags	@"EF_CUDA_TEXMODE_UNIFIED EF_CUDA_64BIT_ADDRESS EF_CUDA_ACCELERATORS EF_CUDA_SM90 EF_CUDA_VIRTUAL_SM(EF_CUDA_SM90)"
	.elftype	@"ET_EXEC"


//--------------------- .nv.info                  --------------------------
	.section	.nv.info,"",@"SHT_CUDA_INFO"
	.align	4


	//----- nvinfo : EIATTR_REGCOUNT
	.align		4
        /*0000*/ 	.byte	0x04, 0x2f
        /*0002*/ 	.short	(.L_1 - .L_0)
	.align		4
.L_0:
        /*0004*/ 	.word	index@(triton_poi_fused_max_pool2d_with_indices_6)
        /*0008*/ 	.word	0x000000a6


	//----- nvinfo : EIATTR_MIN_STACK_SIZE
	.align		4
.L_1:
        /*000c*/ 	.byte	0x04, 0x12
        /*000e*/ 	.short	(.L_3 - .L_2)
	.align		4
.L_2:
        /*0010*/ 	.word	index@(triton_poi_fused_max_pool2d_with_indices_6)
        /*0014*/ 	.word	0x00000000


	//----- nvinfo : EIATTR_FRAME_SIZE
	.align		4
.L_3:
        /*0018*/ 	.byte	0x04, 0x11
        /*001a*/ 	.short	(.L_5 - .L_4)
	.align		4
.L_4:
        /*001c*/ 	.word	index@(triton_poi_fused_max_pool2d_with_indices_6)
        /*0020*/ 	.word	0x00000000


	//----- nvinfo : EIATTR_MIN_STACK_SIZE
	.align		4
.L_5:
        /*0024*/ 	.byte	0x04, 0x12
        /*0026*/ 	.short	(.L_7 - .L_6)
	.align		4
.L_6:
        /*0028*/ 	.word	index@(triton_poi_fused_max_pool2d_with_indices_6)
        /*002c*/ 	.word	0x00000000
.L_7:


//--------------------- .nv.info.triton_poi_fused_max_pool2d_with_indices_6 --------------------------
	.section	.nv.info.triton_poi_fused_max_pool2d_with_indices_6,"",@"SHT_CUDA_INFO"
	.sectionflags	@""
	.align	4


	//----- nvinfo : EIATTR_CUDA_API_VERSION
	.align		4
        /*0000*/ 	.byte	0x04, 0x37
        /*0002*/ 	.short	(.L_9 - .L_8)
.L_8:
        /*0004*/ 	.word	0x0000007c


	//----- nvinfo : EIATTR_KPARAM_INFO
	.align		4
.L_9:
        /*0008*/ 	.byte	0x04, 0x17
        /*000a*/ 	.short	(.L_11 - .L_10)
.L_10:
        /*000c*/ 	.word	0x00000000
        /*0010*/ 	.short	0x0004
        /*0012*/ 	.short	0x001c
        /*0014*/ 	.byte	0x00, 0xf0, 0x11, 0x00


	//----- nvinfo : EIATTR_KPARAM_INFO
	.align		4
.L_11:
        /*0018*/ 	.byte	0x04, 0x17
        /*001a*/ 	.short	(.L_13 - .L_12)
.L_12:
        /*001c*/ 	.word	0x00000000
        /*0020*/ 	.short	0x0003
        /*0022*/ 	.short	0x0018
        /*0024*/ 	.byte	0x00, 0xf0, 0x11, 0x00


	//----- nvinfo : EIATTR_KPARAM_INFO
	.align		4
.L_13:
        /*0028*/ 	.byte	0x04, 0x17
        /*002a*/ 	.short	(.L_15 - .L_14)
.L_14:
        /*002c*/ 	.word	0x00000000
        /*0030*/ 	.short	0x0002
        /*0032*/ 	.short	0x0010
        /*0034*/ 	.byte	0x00, 0xf4, 0x21, 0x00


	//----- nvinfo : EIATTR_KPARAM_INFO
	.align		4
.L_15:
        /*0038*/ 	.byte	0x04, 0x17
        /*003a*/ 	.short	(.L_17 - .L_16)
.L_16:
        /*003c*/ 	.word	0x00000000
        /*0040*/ 	.short	0x0001
        /*0042*/ 	.short	0x0008
        /*0044*/ 	.byte	0x00, 0xf4, 0x21, 0x00


	//----- nvinfo : EIATTR_KPARAM_INFO
	.align		4
.L_17:
        /*0048*/ 	.byte	0x04, 0x17
        /*004a*/ 	.short	(.L_19 - .L_18)
.L_18:
        /*004c*/ 	.word	0x00000000
        /*0050*/ 	.short	0x0000
        /*0052*/ 	.short	0x0000
        /*0054*/ 	.byte	0x00, 0xf4, 0x21, 0x00


	//----- nvinfo : EIATTR_SPARSE_MMA_MASK
	.align		4
.L_19:
        /*0058*/ 	.byte	0x03, 0x50
        /*005a*/ 	.short	0x0000


	//----- nvinfo : EIATTR_MAXREG_COUNT
	.align		4
        /*005c*/ 	.byte	0x03, 0x1b
        /*005e*/ 	.short	0x00ff


	//----- nvinfo : EIATTR_EXIT_INSTR_OFFSETS
	.align		4
        /*0060*/ 	.byte	0x04, 0x1c
        /*0062*/ 	.short	(.L_21 - .L_20)


	//   ....[0]....
.L_20:
        /*0064*/ 	.word	0x00005700


	//   ....[1]....
        /*0068*/ 	.word	0x00005720


	//----- nvinfo : EIATTR_REQNTID
	.align		4
.L_21:
        /*006c*/ 	.byte	0x04, 0x10
        /*006e*/ 	.short	(.L_23 - .L_22)
.L_22:
        /*0070*/ 	.word	0x00000100
        /*0074*/ 	.word	0x00000001
        /*0078*/ 	.word	0x00000001


	//----- nvinfo : EIATTR_CBANK_PARAM_SIZE
	.align		4
.L_23:
        /*007c*/ 	.byte	0x03, 0x19
        /*007e*/ 	.short	0x0020


	//----- nvinfo : EIATTR_PARAM_CBANK
	.align		4
        /*0080*/ 	.byte	0x04, 0x0a
        /*0082*/ 	.short	(.L_25 - .L_24)
	.align		4
.L_24:
        /*0084*/ 	.word	index@(.nv.constant0.triton_poi_fused_max_pool2d_with_indices_6)
        /*0088*/ 	.short	0x0210
        /*008a*/ 	.short	0x0020


	//----- nvinfo : EIATTR_SW_WAR
	.align		4
.L_25:
        /*008c*/ 	.byte	0x04, 0x36
        /*008e*/ 	.short	(.L_27 - .L_26)
.L_26:
        /*0090*/ 	.word	0x00000008
.L_27:


//--------------------- .nv.callgraph             --------------------------
	.section	.nv.callgraph,"",@"SHT_CUDA_CALLGRAPH"
	.align	4
	.sectionentsize	8
	.align		4
        /*0000*/ 	.word	0x00000000
	.align		4
        /*0004*/ 	.word	0xffffffff
	.align		4
        /*0008*/ 	.word	0x00000000
	.align		4
        /*000c*/ 	.word	0xfffffffe
	.align		4
        /*0010*/ 	.word	0x00000000
	.align		4
        /*0014*/ 	.word	0xfffffffd
	.align		4
        /*0018*/ 	.word	0x00000000
	.align		4
        /*001c*/ 	.word	0xfffffffc


//--------------------- .text.triton_poi_fused_max_pool2d_with_indices_6 --------------------------
	.section	.text.triton_poi_fused_max_pool2d_with_indices_6,"ax",@progbits
	.sectionflags	@"SHF_BARRIERS=1"
	.align	128
        .global         triton_poi_fused_max_pool2d_with_indices_6
        .type           triton_poi_fused_max_pool2d_with_indices_6,@function
        .size           triton_poi_fused_max_pool2d_with_indices_6,(.L_x_1 - triton_poi_fused_max_pool2d_with_indices_6)
        .other          triton_poi_fused_max_pool2d_with_indices_6,@"STO_CUDA_ENTRY STV_DEFAULT"
triton_poi_fused_max_pool2d_with_indices_6:
.text.triton_poi_fused_max_pool2d_with_indices_6:
[----:B------:R-:W0:Y:S01]  /*0000*/  LDC R1, c[0x0][0x28] ;  /* 0x00000a00ff017b82 */ /* 0x000e220000000800 */
[----:B------:R-:W1:Y:S07]  /*0010*/  S2R R7, SR_CTAID.Y ;  /* 0x0000000000077919 */ /* 0x000e6e0000002600 */
[----:B------:R-:W2:Y:S01]  /*0020*/  LDC.64 R2, c[0x0][0x210] ;  /* 0x00008400ff027b82 */ /* 0x000ea20000000a00 */
[----:B------:R-:W-:Y:S02]  /*0030*/  CS2R R20, SRZ ;  /* 0x0000000000147805 */ /* 0x000fe4000001ff00 */
[----:B------:R-:W-:Y:S01]  /*0040*/  CS2R R22, SRZ ;  /* 0x0000000000167805 */ /* 0x000fe2000001ff00 */
[----:B------:R-:W3:Y:S01]  /*0050*/  S2R R6, SR_TID.X ;  /* 0x0000000000067919 */ /* 0x000ee20000002100 */
[----:B------:R-:W-:-:S02]  /*0060*/  CS2R R24, SRZ ;  /* 0x0000000000187805 */ /* 0x000fc4000001ff00 */
[----:B------:R-:W-:Y:S01]  /*0070*/  CS2R R26, SRZ ;  /* 0x00000000001a7805 */ /* 0x000fe2000001ff00 */
[----:B------:R-:W-:Y:S01]  /*0080*/  ULDC.64 UR6, c[0x0][0x208] ;  /* 0x0000820000067ab9 */ /* 0x000fe20000000a00 */
[----:B------:R-:W4:Y:S01]  /*0090*/  S2R R10, SR_CTAID.X ;  /* 0x00000000000a7919 */ /* 0x000f220000002500 */
[--C-:B-1----:R-:W-:Y:S02]  /*00a0*/  SHF.R.S32.HI R4, RZ, 0x17, R7.reuse ;  /* 0x00000017ff047819 */ /* 0x102fe40000011407 */
[----:B---3--:R-:W-:Y:S02]  /*00b0*/  PRMT R5, R6, 0x6540, R7 ;  /* 0x0000654006057816 */ /* 0x008fe40000000007 */
[----:B------:R-:W-:-:S04]  /*00c0*/  SGXT R4, R4, 0x1 ;  /* 0x000000010404781a */ /* 0x000fc80000000200 */
[----:B------:R-:W-:-:S04]  /*00d0*/  LEA.HI R0, R4, R5, RZ, 0x4 ;  /* 0x0000000504007211 */ /* 0x000fc800078f20ff */
[----:B------:R-:W-:Y:S02]  /*00e0*/  SHF.R.S32.HI R8, RZ, 0x4, R0 ;  /* 0x00000004ff087819 */ /* 0x000fe40000011400 */
[----:B------:R-:W-:Y:S02]  /*00f0*/  LOP3.LUT R0, R0, 0xfffffff0, RZ, 0xc0, !PT ;  /* 0xfffffff000007812 */ /* 0x000fe400078ec0ff */
[----:B------:R-:W-:-:S03]  /*0100*/  LEA.HI R9, R8, R8, RZ, 0x4 ;  /* 0x0000000808097211 */ /* 0x000fc600078f20ff */
[----:B------:R-:W-:Y:S01]  /*0110*/  IMAD.IADD R17, R5, 0x1, -R0 ;  /* 0x0000000105117824 */ /* 0x000fe200078e0a00 */
[----:B------:R-:W-:Y:S01]  /*0120*/  LOP3.LUT R9, R9, 0xfffffff0, RZ, 0xc0, !PT ;  /* 0xfffffff009097812 */ /* 0x000fe200078ec0ff */
[----:B----4-:R-:W-:-:S04]  /*0130*/  IMAD.SHL.U32 R0, R10, 0x10, RZ ;  /* 0x000000100a007824 */ /* 0x010fc800078e00ff */
[C---:B------:R-:W-:Y:S02]  /*0140*/  IMAD.IADD R16, R8.reuse, 0x1, -R9 ;  /* 0x0000000108107824 */ /* 0x040fe400078e0a09 */
[----:B------:R-:W-:-:S03]  /*0150*/  IMAD R9, R8, 0x20, R17 ;  /* 0x0000002008097824 */ /* 0x000fc600078e0211 */
[----:B------:R-:W-:Y:S01]  /*0160*/  ISETP.GT.AND P0, PT, R16, RZ, PT ;  /* 0x000000ff1000720c */ /* 0x000fe20003f04270 */
[----:B------:R-:W-:-:S03]  /*0170*/  IMAD.U32 R9, R9, 0x200, R0 ;  /* 0x0000020009097824 */ /* 0x000fc600078e0000 */
[----:B------:R-:W-:Y:S01]  /*0180*/  ISETP.GT.AND P1, PT, R17, RZ, P0 ;  /* 0x000000ff1100720c */ /* 0x000fe20000724270 */
[----:B------:R-:W-:Y:S01]  /*0190*/  VIADD R11, R9, 0xffffdf00 ;  /* 0xffffdf00090b7836 */ /* 0x000fe20000000000 */
[----:B------:R-:W-:Y:S01]  /*01a0*/  ISETP.GT.AND P0, PT, R17, -0x1, P0 ;  /* 0xffffffff1100780c */ /* 0x000fe20000704270 */
[----:B------:R-:W-:Y:S01]  /*01b0*/  VIADD R13, R9, 0xffffe000 ;  /* 0xffffe000090d7836 */ /* 0x000fe20000000000 */
[C---:B------:R-:W-:Y:S01]  /*01c0*/  ISETP.LT.AND P1, PT, R0.reuse, 0x100, P1 ;  /* 0x000001000000780c */ /* 0x040fe20000f21270 */
[----:B--2---:R-:W-:Y:S01]  /*01d0*/  IMAD.WIDE R10, R11, 0x4, R2 ;  /* 0x000000040b0a7825 */ /* 0x004fe200078e0202 */
[----:B------:R-:W-:-:S03]  /*01e0*/  ISETP.LT.AND P0, PT, R0, 0x100, P0 ;  /* 0x000001000000780c */ /* 0x000fc60000701270 */
[----:B------:R-:W-:-:S08]  /*01f0*/  IMAD.WIDE R12, R13, 0x4, R2 ;  /* 0x000000040d0c7825 */ /* 0x000fd000078e0202 */
[----:B------:R-:W2:Y:S04]  /*0200*/  @P1 LDG.E.EL.128 R20, desc[UR6][R10.64] ;  /* 0x000000060a141981 */ /* 0x000ea8000c2e1d00 */
[----:B------:R1:W3:Y:S01]  /*0210*/  @P0 LDG.E.EL.128 R24, desc[UR6][R12.64] ;  /* 0x000000060c180981 */ /* 0x0002e2000c2e1d00 */
[----:B------:R-:W-:Y:S01]  /*0220*/  VIADD R15, R9, 0xffffe100 ;  /* 0xffffe100090f7836 */ /* 0x000fe20000000000 */
[----:B------:R-:W-:Y:S02]  /*0230*/  CS2R R28, SRZ ;  /* 0x00000000001c7805 */ /* 0x000fe4000001ff00 */
[----:B------:R-:W-:Y:S01]  /*0240*/  CS2R R30, SRZ ;  /* 0x00000000001e7805 */ /* 0x000fe2000001ff00 */
[----:B------:R-:W-:-:S05]  /*0250*/  IMAD.WIDE R14, R15, 0x4, R2 ;  /* 0x000000040f0e7825 */ /* 0x000fca00078e0202 */
[----:B------:R-:W4:Y:S01]  /*0260*/  @P0 LDG.E.EL.128 R28, desc[UR6][R14.64] ;  /* 0x000000060e1c0981 */ /* 0x000f22000c2e1d00 */
[----:B-1----:R-:W-:-:S04]  /*0270*/  VIADD R13, R9, 0xffffe004 ;  /* 0xffffe004090d7836 */ /* 0x002fc80000000000 */
[----:B------:R-:W-:Y:S01]  /*0280*/  IMAD.WIDE R12, R13, 0x4, R2 ;  /* 0x000000040d0c7825 */ /* 0x000fe200078e0202 */
[----:B--2---:R-:W-:Y:S02]  /*0290*/  SEL R19, R20, 0xff800000, P1 ;  /* 0xff80000014137807 */ /* 0x004fe40000800000 */
[----:B------:R-:W-:Y:S02]  /*02a0*/  SEL R8, R21, 0xff800000, P1 ;  /* 0xff80000015087807 */ /* 0x000fe40000800000 */
[----:B------:R-:W-:Y:S02]  /*02b0*/  CS2R R20, SRZ ;  /* 0x0000000000147805 */ /* 0x000fe4000001ff00 */
[----:B---3--:R-:W-:Y:S02]  /*02c0*/  SEL R24, R24, 0xff800000, P0 ;  /* 0xff80000018187807 */ /* 0x008fe40000000000 */
[----:B------:R-:W-:Y:S02]  /*02d0*/  SEL R25, R25, 0xff800000, P0 ;  /* 0xff80000019197807 */ /* 0x000fe40000000000 */
[----:B------:R-:W-:-:S02]  /*02e0*/  FSETP.GT.AND P3, PT, R24, R19, PT ;  /* 0x000000131800720b */ /* 0x000fc40003f64000 */
[----:B------:R-:W-:Y:S02]  /*02f0*/  FSETP.GT.AND P5, PT, R25, R8, PT ;  /* 0x000000081900720b */ /* 0x000fe40003fa4000 */
[----:B------:R-:W-:Y:S02]  /*0300*/  SEL R11, R22, 0xff800000, P1 ;  /* 0xff800000160b7807 */ /* 0x000fe40000800000 */
[----:B------:R-:W-:Y:S02]  /*0310*/  SEL R26, R26, 0xff800000, P0 ;  /* 0xff8000001a1a7807 */ /* 0x000fe40000000000 */
[----:B------:R-:W-:Y:S02]  /*0320*/  FSETP.NAN.AND P2, PT, R24, R24, PT ;  /* 0x000000181800720b */ /* 0x000fe40003f48000 */
[----:B------:R-:W-:Y:S02]  /*0330*/  FSETP.GT.AND P4, PT, R26, R11, PT ;  /* 0x0000000b1a00720b */ /* 0x000fe40003f84000 */
[----:B------:R-:W-:-:S02]  /*0340*/  SEL R10, R23, 0xff800000, P1 ;  /* 0xff800000170a7807 */ /* 0x000fc40000800000 */
[----:B------:R-:W-:Y:S02]  /*0350*/  CS2R R22, SRZ ;  /* 0x0000000000167805 */ /* 0x000fe4000001ff00 */
[----:B------:R-:W-:Y:S02]  /*0360*/  SEL R27, R27, 0xff800000, P0 ;  /* 0xff8000001b1b7807 */ /* 0x000fe40000000000 */
[----:B------:R-:W-:Y:S02]  /*0370*/  @!P3 SEL R24, R24, R19, P2 ;  /* 0x000000131818b207 */ /* 0x000fe40001000000 */
[----:B------:R-:W-:Y:S02]  /*0380*/  P2R R32, PR, RZ, 0x8 ;  /* 0x00000008ff207803 */ /* 0x000fe40000000000 */
[----:B------:R-:W-:Y:S02]  /*0390*/  FSETP.NAN.AND P2, PT, R25, R25, PT ;  /* 0x000000191900720b */ /* 0x000fe40003f48000 */
[----:B------:R-:W-:-:S02]  /*03a0*/  FSETP.GT.AND P3, PT, R27, R10, PT ;  /* 0x0000000a1b00720b */ /* 0x000fc40003f64000 */
[----:B------:R-:W-:Y:S02]  /*03b0*/  @!P5 SEL R25, R25, R8, P2 ;  /* 0x000000081919d207 */ /* 0x000fe40001000000 */
[C---:B------:R-:W-:Y:S02]  /*03c0*/  FSETP.NAN.AND P2, PT, R26.reuse, R26, PT ;  /* 0x0000001a1a00720b */ /* 0x040fe40003f48000 */
[----:B----4-:R-:W-:Y:S02]  /*03d0*/  SEL R18, R31, 0xff800000, P0 ;  /* 0xff8000001f127807 */ /* 0x010fe40000000000 */
[----:B------:R-:W-:Y:S01]  /*03e0*/  @!P4 SEL R26, R26, R11, P2 ;  /* 0x0000000b1a1ac207 */ /* 0x000fe20001000000 */
[----:B------:R-:W-:Y:S01]  /*03f0*/  VIADD R11, R9, 0xffffdf04 ;  /* 0xffffdf04090b7836 */ /* 0x000fe20000000000 */
[----:B------:R-:W-:Y:S02]  /*0400*/  FSETP.NAN.AND P2, PT, R27, R27, PT ;  /* 0x0000001b1b00720b */ /* 0x000fe40003f48000 */
[----:B------:R-:W-:-:S02]  /*0410*/  P2R R37, PR, RZ, 0x8 ;  /* 0x00000008ff257803 */ /* 0x000fc40000000000 */
[----:B------:R-:W-:Y:S01]  /*0420*/  @!P3 SEL R27, R27, R10, P2 ;  /* 0x0000000a1b1bb207 */ /* 0x000fe20001000000 */
[----:B------:R-:W-:Y:S01]  /*0430*/  IMAD.WIDE R10, R11, 0x4, R2 ;  /* 0x000000040b0a7825 */ /* 0x000fe200078e0202 */
[-C--:B------:R-:W-:Y:S02]  /*0440*/  FSETP.NAN.AND P2, PT, R18, R18.reuse, PT ;  /* 0x000000121200720b */ /* 0x080fe40003f48000 */
[----:B------:R-:W-:Y:S02]  /*0450*/  FSETP.GEU.AND P3, PT, R27, R18, PT ;  /* 0x000000121b00720b */ /* 0x000fe40003f6e000 */
[----:B------:R-:W-:Y:S01]  /*0460*/  SEL R31, R30, 0xff800000, P0 ;  /* 0xff8000001e1f7807 */ /* 0x000fe20000000000 */
[----:B------:R-:W2:Y:S01]  /*0470*/  @P1 LDG.E.EL.128 R20, desc[UR6][R10.64] ;  /* 0x000000060a141981 */ /* 0x000ea2000c2e1d00 */
[----:B------:R-:W-:Y:S02]  /*0480*/  P2R R38, PR, RZ, 0x8 ;  /* 0x00000008ff267803 */ /* 0x000fe40000000000 */
[----:B------:R-:W-:-:S02]  /*0490*/  SEL R8, R29, 0xff800000, P0 ;  /* 0xff8000001d087807 */ /* 0x000fc40000000000 */
[----:B------:R-:W-:Y:S02]  /*04a0*/  SEL R19, R28, 0xff800000, P0 ;  /* 0xff8000001c137807 */ /* 0x000fe40000000000 */
[----:B------:R-:W-:Y:S02]  /*04b0*/  P2R R35, PR, RZ, 0x20 ;  /* 0x00000020ff237803 */ /* 0x000fe40000000000 */
[----:B------:R-:W-:Y:S02]  /*04c0*/  P2R R36, PR, RZ, 0x10 ;  /* 0x00000010ff247803 */ /* 0x000fe40000000000 */
[----:B------:R-:W-:Y:S02]  /*04d0*/  @P3 SEL R18, R18, R27, P2 ;  /* 0x0000001b12123207 */ /* 0x000fe40001000000 */
[-C--:B------:R-:W-:Y:S02]  /*04e0*/  FSETP.GEU.AND P3, PT, R26, R31.reuse, PT ;  /* 0x0000001f1a00720b */ /* 0x080fe40003f6e000 */
[----:B------:R-:W-:-:S02]  /*04f0*/  FSETP.NAN.AND P2, PT, R31, R31, PT ;  /* 0x0000001f1f00720b */ /* 0x000fc40003f48000 */
[----:B------:R-:W-:-:S09]  /*0500*/  P2R R39, PR, RZ, 0x8 ;  /* 0x00000008ff277803 */ /* 0x000fd20000000000 */
[----:B------:R-:W-:Y:S02]  /*0510*/  @P3 SEL R31, R31, R26, P2 ;  /* 0x0000001a1f1f3207 */ /* 0x000fe40001000000 */
[----:B------:R-:W-:Y:S02]  /*0520*/  CS2R R26, SRZ ;  /* 0x00000000001a7805 */ /* 0x000fe4000001ff00 */
[-C--:B------:R-:W-:Y:S02]  /*0530*/  FSETP.GEU.AND P3, PT, R25, R8.reuse, PT ;  /* 0x000000081900720b */ /* 0x080fe40003f6e000 */
[----:B------:R-:W-:Y:S02]  /*0540*/  FSETP.NAN.AND P2, PT, R8, R8, PT ;  /* 0x000000080800720b */ /* 0x000fe40003f48000 */
[----:B------:R-:W-:-:S09]  /*0550*/  P2R R40, PR, RZ, 0x8 ;  /* 0x00000008ff287803 */ /* 0x000fd20000000000 */
[----:B------:R-:W-:Y:S02]  /*0560*/  @P3 SEL R8, R8, R25, P2 ;  /* 0x0000001908083207 */ /* 0x000fe40001000000 */
[-C--:B------:R-:W-:Y:S02]  /*0570*/  FSETP.GEU.AND P3, PT, R24, R19.reuse, PT ;  /* 0x000000131800720b */ /* 0x080fe40003f6e000 */
[----:B------:R-:W-:Y:S02]  /*0580*/  FSETP.NAN.AND P2, PT, R19, R19, PT ;  /* 0x000000131300720b */ /* 0x000fe40003f48000 */
[----:B------:R-:W-:-:S09]  /*0590*/  P2R R34, PR, RZ, 0x8 ;  /* 0x00000008ff227803 */ /* 0x000fd20000000000 */
[----:B------:R-:W-:Y:S02]  /*05a0*/  @P3 SEL R19, R19, R24, P2 ;  /* 0x0000001813133207 */ /* 0x000fe40001000000 */
[----:B------:R-:W-:-:S06]  /*05b0*/  CS2R R24, SRZ ;  /* 0x0000000000187805 */ /* 0x000fcc000001ff00 */
[----:B------:R1:W3:Y:S02]  /*05c0*/  @P0 LDG.E.EL.128 R24, desc[UR6][R12.64] ;  /* 0x000000060c180981 */ /* 0x0002e4000c2e1d00 */
[----:B-1----:R-:W-:Y:S02]  /*05d0*/  CS2R R12, SRZ ;  /* 0x00000000000c7805 */ /* 0x002fe4000001ff00 */
[----:B--2---:R-:W-:Y:S02]  /*05e0*/  SEL R15, R20, 0xff800000, P1 ;  /* 0xff800000140f7807 */ /* 0x004fe40000800000 */
[----:B------:R-:W-:Y:S02]  /*05f0*/  SEL R14, R21, 0xff800000, P1 ;  /* 0xff800000150e7807 */ /* 0x000fe40000800000 */
[----:B------:R-:W-:Y:S02]  /*0600*/  SEL R11, R22, 0xff800000, P1 ;  /* 0xff800000160b7807 */ /* 0x000fe40000800000 */
[----:B------:R-:W-:-:S02]  /*0610*/  SEL R10, R23, 0xff800000, P1 ;  /* 0xff800000170a7807 */ /* 0x000fc40000800000 */
[----:B---3--:R-:W-:-:S04]  /*0620*/  SEL R24, R24, 0xff800000, P0 ;  /* 0xff80000018187807 */ /* 0x008fc80000000000 */
[C---:B------:R-:W-:Y:S02]  /*0630*/  FSETP.GT.AND P3, PT, R24.reuse, R15, PT ;  /* 0x0000000f1800720b */ /* 0x040fe40003f64000 */
[----:B------:R-:W-:Y:S02]  /*0640*/  FSETP.NAN.AND P2, PT, R24, R24, PT ;  /* 0x000000181800720b */ /* 0x000fe40003f48000 */
[----:B------:R-:W-:Y:S02]  /*0650*/  SEL R25, R25, 0xff800000, P0 ;  /* 0xff80000019197807 */ /* 0x000fe40000000000 */
[----:B------:R-:W-:-:S07]  /*0660*/  P2R R44, PR, RZ, 0x8 ;  /* 0x00000008ff2c7803 */ /* 0x000fce0000000000 */
[----:B------:R-:W-:Y:S02]  /*0670*/  @!P3 SEL R24, R24, R15, P2 ;  /* 0x0000000f1818b207 */ /* 0x000fe40001000000 */
        /* <DEDUP_REMOVED lines=10> */
[----:B------:R-:W-:Y:S01]  /*0720*/  FSETP.GT.AND P3, PT, R27, R10, PT ;  /* 0x0000000a1b00720b */ /* 0x000fe20003f64000 */
[----:B------:R-:W-:Y:S01]  /*0730*/  VIADD R11, R9, 0xffffe104 ;  /* 0xffffe104090b7836 */ /* 0x000fe20000000000 */
[----:B------:R-:W-:Y:S02]  /*0740*/  FSETP.NAN.AND P2, PT, R27, R27, PT ;  /* 0x0000001b1b00720b */ /* 0x000fe40003f48000 */
[----:B------:R-:W-:-:S09]  /*0750*/  CS2R R14, SRZ ;  /* 0x00000000000e7805 */ /* 0x000fd2000001ff00 */
[----:B------:R-:W-:Y:S01]  /*0760*/  @!P3 SEL R27, R27, R10, P2 ;  /* 0x0000000a1b1bb207 */ /* 0x000fe20001000000 */
[----:B------:R-:W-:-:S05]  /*0770*/  IMAD.WIDE R10, R11, 0x4, R2 ;  /* 0x000000040b0a7825 */ /* 0x000fca00078e0202 */
[----:B------:R1:W2:Y:S01]  /*0780*/  @P0 LDG.E.EL.128 R12, desc[UR6][R10.64] ;  /* 0x000000060a0c0981 */ /* 0x0002a2000c2e1d00 */
[----:B------:R-:W-:Y:S02]  /*0790*/  P2R R51, PR, RZ, 0x8 ;  /* 0x00000008ff337803 */ /* 0x000fe40000000000 */
[----:B------:R-:W-:Y:S02]  /*07a0*/  CS2R R20, SRZ ;  /* 0x0000000000147805 */ /* 0x000fe4000001ff00 */
[----:B------:R-:W-:Y:S01]  /*07b0*/  CS2R R22, SRZ ;  /* 0x0000000000167805 */ /* 0x000fe2000001ff00 */
[----:B-1----:R-:W-:-:S04]  /*07c0*/  VIADD R11, R9, 0xffffdf08 ;  /* 0xffffdf08090b7836 */ /* 0x002fc80000000000 */
[----:B------:R-:W-:-:S05]  /*07d0*/  IMAD.WIDE R10, R11, 0x4, R2 ;  /* 0x000000040b0a7825 */ /* 0x000fca00078e0202 */
[----:B------:R-:W3:Y:S01]  /*07e0*/  @P1 LDG.E.EL.128 R20, desc[UR6][R10.64] ;  /* 0x000000060a141981 */ /* 0x000ee2000c2e1d00 */
[----:B--2---:R-:W-:-:S04]  /*07f0*/  SEL R30, R15, 0xff800000, P0 ;  /* 0xff8000000f1e7807 */ /* 0x004fc80000000000 */
[-C--:B------:R-:W-:Y:S02]  /*0800*/  FSETP.GEU.AND P3, PT, R27, R30.reuse, PT ;  /* 0x0000001e1b00720b */ /* 0x080fe40003f6e000 */
[----:B------:R-:W-:Y:S02]  /*0810*/  FSETP.NAN.AND P2, PT, R30, R30, PT ;  /* 0x0000001e1e00720b */ /* 0x000fe40003f48000 */
[----:B------:R-:W-:Y:S02]  /*0820*/  SEL R33, R14, 0xff800000, P0 ;  /* 0xff8000000e217807 */ /* 0x000fe40000000000 */
[----:B------:R-:W-:-:S07]  /*0830*/  P2R R45, PR, RZ, 0x8 ;  /* 0x00000008ff2d7803 */ /* 0x000fce0000000000 */
[----:B------:R-:W-:Y:S02]  /*0840*/  @P3 SEL R30, R30, R27, P2 ;  /* 0x0000001b1e1e3207 */ /* 0x000fe40001000000 */
        /* <DEDUP_REMOVED lines=11> */
[----:B------:R-:W-:Y:S01]  /*0900*/  FSETP.NAN.AND P2, PT, R29, R29, PT ;  /* 0x0000001d1d00720b */ /* 0x000fe20003f48000 */
[----:B------:R-:W-:Y:S01]  /*0910*/  VIADD R13, R9, 0xffffe008 ;  /* 0xffffe008090d7836 */ /* 0x000fe20000000000 */
[----:B------:R-:W-:-:S03]  /*0920*/  CS2R R26, SRZ ;  /* 0x00000000001a7805 */ /* 0x000fc6000001ff00 */
[----:B------:R-:W-:-:S06]  /*0930*/  IMAD.WIDE R12, R13, 0x4, R2 ;  /* 0x000000040d0c7825 */ /* 0x000fcc00078e0202 */
[----:B------:R-:W-:Y:S02]  /*0940*/  @P3 SEL R29, R29, R24, P2 ;  /* 0x000000181d1d3207 */ /* 0x000fe40001000000 */
[----:B------:R-:W-:-:S06]  /*0950*/  CS2R R24, SRZ ;  /* 0x0000000000187805 */ /* 0x000fcc000001ff00 */
[----:B------:R1:W2:Y:S01]  /*0960*/  @P0 LDG.E.EL.128 R24, desc[UR6][R12.64] ;  /* 0x000000060c180981 */ /* 0x0002a2000c2e1d00 */
[----:B---3--:R-:W-:Y:S02]  /*0970*/  SEL R15, R20, 0xff800000, P1 ;  /* 0xff800000140f7807 */ /* 0x008fe40000800000 */
[----:B------:R-:W-:Y:S02]  /*0980*/  P2R R52, PR, RZ, 0x8 ;  /* 0x00000008ff347803 */ /* 0x000fe40000000000 */
[----:B------:R-:W-:Y:S02]  /*0990*/  SEL R14, R21, 0xff800000, P1 ;  /* 0xff800000150e7807 */ /* 0x000fe40000800000 */
[----:B------:R-:W-:Y:S02]  /*09a0*/  SEL R11, R22, 0xff800000, P1 ;  /* 0xff800000160b7807 */ /* 0x000fe40000800000 */
[----:B------:R-:W-:Y:S02]  /*09b0*/  SEL R10, R23, 0xff800000, P1 ;  /* 0xff800000170a7807 */ /* 0x000fe40000800000 */
[----:B-1----:R-:W-:-:S02]  /*09c0*/  CS2R R12, SRZ ;  /* 0x00000000000c7805 */ /* 0x002fc4000001ff00 */
[----:B--2---:R-:W-:-:S04]  /*09d0*/  SEL R24, R24, 0xff800000, P0 ;  /* 0xff80000018187807 */ /* 0x004fc80000000000 */
        /* <DEDUP_REMOVED lines=22> */
[----:B------:R-:W-:Y:S01]  /*0b40*/  P2R R58, PR, RZ, 0x8 ;  /* 0x00000008ff3a7803 */ /* 0x000fe20000000000 */
[----:B-1----:R-:W-:-:S04]  /*0b50*/  VIADD R11, R9, 0xffffdf0c ;  /* 0xffffdf0c090b7836 */ /* 0x002fc80000000000 */
[----:B------:R-:W-:Y:S01]  /*0b60*/  IMAD.WIDE R10, R11, 0x4, R2 ;  /* 0x000000040b0a7825 */ /* 0x000fe200078e0202 */
[----:B--2---:R-:W-:-:S04]  /*0b70*/  SEL R42, R15, 0xff800000, P0 ;  /* 0xff8000000f2a7807 */ /* 0x004fc80000000000 */
[-C--:B------:R-:W-:Y:S02]  /*0b80*/  FSETP.GEU.AND P3, PT, R27, R42.reuse, PT ;  /* 0x0000002a1b00720b */ /* 0x080fe40003f6e000 */
[----:B------:R-:W-:Y:S02]  /*0b90*/  FSETP.NAN.AND P2, PT, R42, R42, PT ;  /* 0x0000002a2a00720b */ /* 0x000fe40003f48000 */
[----:B------:R-:W-:-:S09]  /*0ba0*/  P2R R59, PR, RZ, 0x8 ;  /* 0x00000008ff3b7803 */ /* 0x000fd20000000000 */
[----:B------:R-:W-:Y:S02]  /*0bb0*/  @P3 SEL R42, R42, R27, P2 ;  /* 0x0000001b2a2a3207 */ /* 0x000fe40001000000 */
[----:B------:R-:W-:-:S04]  /*0bc0*/  SEL R27, R14, 0xff800000, P0 ;  /* 0xff8000000e1b7807 */ /* 0x000fc80000000000 */
[-C--:B------:R-:W-:Y:S02]  /*0bd0*/  FSETP.GEU.AND P3, PT, R26, R27.reuse, PT ;  /* 0x0000001b1a00720b */ /* 0x080fe40003f6e000 */
[----:B------:R-:W-:Y:S02]  /*0be0*/  FSETP.NAN.AND P2, PT, R27, R27, PT ;  /* 0x0000001b1b00720b */ /* 0x000fe40003f48000 */
[----:B------:R-:W-:-:S09]  /*0bf0*/  P2R R60, PR, RZ, 0x8 ;  /* 0x00000008ff3c7803 */ /* 0x000fd20000000000 */
[----:B------:R-:W-:Y:S02]  /*0c00*/  @P3 SEL R27, R27, R26, P2 ;  /* 0x0000001a1b1b3207 */ /* 0x000fe40001000000 */
[----:B------:R-:W-:-:S04]  /*0c10*/  SEL R26, R13, 0xff800000, P0 ;  /* 0xff8000000d1a7807 */ /* 0x000fc80000000000 */
[-C--:B------:R-:W-:Y:S02]  /*0c20*/  FSETP.GEU.AND P3, PT, R25, R26.reuse, PT ;  /* 0x0000001a1900720b */ /* 0x080fe40003f6e000 */
[----:B------:R-:W-:Y:S02]  /*0c30*/  FSETP.NAN.AND P2, PT, R26, R26, PT ;  /* 0x0000001a1a00720b */ /* 0x000fe40003f48000 */
[----:B------:R-:W-:-:S09]  /*0c40*/  CS2R R14, SRZ ;  /* 0x00000000000e7805 */ /* 0x000fd2000001ff00 */
[----:B------:R-:W-:Y:S02]  /*0c50*/  @P3 SEL R26, R26, R25, P2 ;  /* 0x000000191a1a3207 */ /* 0x000fe40001000000 */
[----:B------:R-:W-:Y:S02]  /*0c60*/  SEL R25, R12, 0xff800000, P0 ;  /* 0xff8000000c197807 */ /* 0x000fe40000000000 */
[----:B------:R-:W-:-:S06]  /*0c70*/  CS2R R12, SRZ ;  /* 0x00000000000c7805 */ /* 0x000fcc000001ff00 */
[----:B------:R-:W2:Y:S01]  /*0c80*/  @P1 LDG.E.EL.128 R12, desc[UR6][R10.64] ;  /* 0x000000060a0c1981 */ /* 0x000ea2000c2e1d00 */
[----:B------:R-:W-:Y:S02]  /*0c90*/  P2R R56, PR, RZ, 0x8 ;  /* 0x00000008ff387803 */ /* 0x000fe40000000000 */
[-C--:B------:R-:W-:Y:S02]  /*0ca0*/  FSETP.GEU.AND P3, PT, R24, R25.reuse, PT ;  /* 0x000000191800720b */ /* 0x080fe40003f6e000 */
[----:B------:R-:W-:Y:S02]  /*0cb0*/  FSETP.NAN.AND P2, PT, R25, R25, PT ;  /* 0x000000191900720b */ /* 0x000fe40003f48000 */
[----:B------:R-:W-:Y:S02]  /*0cc0*/  CS2R R20, SRZ ;  /* 0x0000000000147805 */ /* 0x000fe4000001ff00 */
[----:B------:R-:W-:-:S07]  /*0cd0*/  CS2R R22, SRZ ;  /* 0x0000000000167805 */ /* 0x000fce000001ff00 */
[----:B------:R-:W-:Y:S02]  /*0ce0*/  @P3 SEL R25, R25, R24, P2 ;  /* 0x0000001819193207 */ /* 0x000fe40001000000 */
[----:B--2---:R-:W-:Y:S01]  /*0cf0*/  SEL R24, R13, 0xff800000, P1 ;  /* 0xff8000000d187807 */ /* 0x004fe20000800000 */
[----:B------:R-:W-:Y:S01]  /*0d00*/  VIADD R13, R9, 0xffffe00c ;  /* 0xffffe00c090d7836 */ /* 0x000fe20000000000 */
[----:B------:R-:W-:-:S03]  /*0d10*/  SEL R41, R12, 0xff800000, P1 ;  /* 0xff8000000c297807 */ /* 0x000fc60000800000 */
[----:B------:R-:W-:-:S05]  /*0d20*/  IMAD.WIDE R12, R13, 0x4, R2 ;  /* 0x000000040d0c7825 */ /* 0x000fca00078e0202 */
[----:B------:R1:W2:Y:S01]  /*0d30*/  @P0 LDG.E.EL.128 R20, desc[UR6][R12.64] ;  /* 0x000000060c140981 */ /* 0x0002a2000c2e1d00 */
[----:B------:R-:W-:Y:S02]  /*0d40*/  P2R R57, PR, RZ, 0x8 ;  /* 0x00000008ff397803 */ /* 0x000fe40000000000 */
[----:B------:R-:W-:Y:S02]  /*0d50*/  SEL R43, R14, 0xff800000, P1 ;  /* 0xff8000000e2b7807 */ /* 0x000fe40000800000 */
[----:B------:R-:W-:Y:S01]  /*0d60*/  SEL R14, R15, 0xff800000, P1 ;  /* 0xff8000000f0e7807 */ /* 0x000fe20000800000 */
[----:B------:R-:W-:Y:S01]  /*0d70*/  VIADD R11, R9, 0xffffe10c ;  /* 0xffffe10c090b7836 */ /* 0x000fe20000000000 */
[----:B-1----:R-:W-:-:S03]  /*0d80*/  CS2R R12, SRZ ;  /* 0x00000000000c7805 */ /* 0x002fc6000001ff00 */
[----:B------:R-:W-:Y:S01]  /*0d90*/  IMAD.WIDE R10, R11, 0x4, R2 ;  /* 0x000000040b0a7825 */ /* 0x000fe200078e0202 */
[----:B--2---:R-:W-:Y:S02]  /*0da0*/  SEL R20, R20, 0xff800000, P0 ;  /* 0xff80000014147807 */ /* 0x004fe40000000000 */
[----:B------:R-:W-:Y:S02]  /*0db0*/  SEL R21, R21, 0xff800000, P0 ;  /* 0xff80000015157807 */ /* 0x000fe40000000000 */
[C---:B------:R-:W-:Y:S02]  /*0dc0*/  FSETP.GT.AND P3, PT, R20.reuse, R41, PT ;  /* 0x000000291400720b */ /* 0x040fe40003f64000 */
[----:B------:R-:W-:Y:S02]  /*0dd0*/  FSETP.GT.AND P2, PT, R21, R24, PT ;  /* 0x000000181500720b */ /* 0x000fe40003f44000 */
[----:B------:R-:W-:Y:S02]  /*0de0*/  FSETP.NAN.AND P1, PT, R20, R20, PT ;  /* 0x000000141400720b */ /* 0x000fe40003f28000 */
[----:B------:R-:W-:-:S02]  /*0df0*/  SEL R22, R22, 0xff800000, P0 ;  /* 0xff80000016167807 */ /* 0x000fc40000000000 */
[----:B------:R-:W-:-:S05]  /*0e00*/  P2R R63, PR, RZ, 0x4 ;  /* 0x00000004ff3f7803 */ /* 0x000fca0000000000 */
[----:B------:R-:W-:Y:S02]  /*0e10*/  @!P3 SEL R20, R20, R41, P1 ;  /* 0x000000291414b207 */ /* 0x000fe40000800000 */
[----:B------:R-:W-:-:S04]  /*0e20*/  FSETP.NAN.AND P1, PT, R21, R21, PT ;  /* 0x000000151500720b */ /* 0x000fc80003f28000 */
[----:B------:R-:W-:Y:S02]  /*0e30*/  @!P2 SEL R21, R21, R24, P1 ;  /* 0x000000181515a207 */ /* 0x000fe40000800000 */
[C---:B------:R-:W-:Y:S02]  /*0e40*/  FSETP.GT.AND P2, PT, R22.reuse, R43, PT ;  /* 0x0000002b1600720b */ /* 0x040fe40003f44000 */
[----:B------:R-:W-:Y:S02]  /*0e50*/  FSETP.NAN.AND P1, PT, R22, R22, PT ;  /* 0x000000161600720b */ /* 0x000fe40003f28000 */
[----:B------:R-:W-:Y:S02]  /*0e60*/  SEL R23, R23, 0xff800000, P0 ;  /* 0xff80000017177807 */ /* 0x000fe40000000000 */
[----:B------:R-:W-:-:S07]  /*0e70*/  P2R R66, PR, RZ, 0x4 ;  /* 0x00000004ff427803 */ /* 0x000fce0000000000 */
[----:B------:R-:W-:Y:S02]  /*0e80*/  @!P2 SEL R22, R22, R43, P1 ;  /* 0x0000002b1616a207 */ /* 0x000fe40000800000 */
[C---:B------:R-:W-:Y:S02]  /*0e90*/  FSETP.GT.AND P2, PT, R23.reuse, R14, PT ;  /* 0x0000000e1700720b */ /* 0x040fe40003f44000 */
[----:B------:R-:W-:-:S11]  /*0ea0*/  FSETP.NAN.AND P1, PT, R23, R23, PT ;  /* 0x000000171700720b */ /* 0x000fd60003f28000 */
[----:B------:R-:W-:Y:S02]  /*0eb0*/  @!P2 SEL R23, R23, R14, P1 ;  /* 0x0000000e1717a207 */ /* 0x000fe40000800000 */
[----:B------:R-:W-:-:S06]  /*0ec0*/  CS2R R14, SRZ ;  /* 0x00000000000e7805 */ /* 0x000fcc000001ff00 */
[----:B------:R1:W2:Y:S01]  /*0ed0*/  @P0 LDG.E.EL.128 R12, desc[UR6][R10.64] ;  /* 0x000000060a0c0981 */ /* 0x0002a2000c2e1d00 */
[----:B------:R-:W-:Y:S01]  /*0ee0*/  P2R R67, PR, RZ, 0x4 ;  /* 0x00000004ff437803 */ /* 0x000fe20000000000 */
[----:B-1----:R-:W-:-:S04]  /*0ef0*/  VIADD R11, R9, 0xffffff00 ;  /* 0xffffff00090b7836 */ /* 0x002fc80000000000 */
[----:B------:R-:W-:Y:S01]  /*0f00*/  IMAD.WIDE R10, R11, 0x4, R2 ;  /* 0x000000040b0a7825 */ /* 0x000fe200078e0202 */
[----:B--2---:R-:W-:Y:S02]  /*0f10*/  SEL R50, R15, 0xff800000, P0 ;  /* 0xff8000000f327807 */ /* 0x004fe40000000000 */
[----:B------:R-:W-:Y:S02]  /*0f20*/  SEL R43, R14, 0xff800000, P0 ;  /* 0xff8000000e2b7807 */ /* 0x000fe40000000000 */
[----:B------:R-:W-:Y:S02]  /*0f30*/  FSETP.GEU.AND P2, PT, R23, R50, PT ;  /* 0x000000321700720b */ /* 0x000fe40003f4e000 */
[----:B------:R-:W-:Y:S02]  /*0f40*/  FSETP.GEU.AND P1, PT, R22, R43, PT ;  /* 0x0000002b1600720b */ /* 0x000fe40003f2e000 */
[----:B------:R-:W-:Y:S02]  /*0f50*/  SEL R41, R12, 0xff800000, P0 ;  /* 0xff8000000c297807 */ /* 0x000fe40000000000 */
[----:B------:R-:W-:-:S02]  /*0f60*/  SEL R24, R13, 0xff800000, P0 ;  /* 0xff8000000d187807 */ /* 0x000fc40000000000 */
[----:B------:R-:W-:-:S05]  /*0f70*/  FSETP.NAN.AND P0, PT, R50, R50, PT ;  /* 0x000000323200720b */ /* 0x000fca0003f08000 */
[----:B------:R-:W-:Y:S02]  /*0f80*/  @P2 SEL R50, R50, R23, P0 ;  /* 0x0000001732322207 */ /* 0x000fe40000000000 */
[C---:B------:R-:W-:Y:S02]  /*0f90*/  FSETP.NAN.AND P0, PT, R43.reuse, R43, PT ;  /* 0x0000002b2b00720b */ /* 0x040fe40003f08000 */
[----:B------:R-:W-:Y:S02]  /*0fa0*/  P2R R64, PR, RZ, 0x2 ;  /* 0x00000002ff407803 */ /* 0x000fe40000000000 */
[----:B------:R-:W-:Y:S02]  /*0fb0*/  @P1 SEL R43, R43, R22, P0 ;  /* 0x000000162b2b1207 */ /* 0x000fe40000000000 */
[-C--:B------:R-:W-:Y:S02]  /*0fc0*/  FSETP.GEU.AND P1, PT, R21, R24.reuse, PT ;  /* 0x000000181500720b */ /* 0x080fe40003f2e000 */
[----:B------:R-:W-:-:S02]  /*0fd0*/  FSETP.NAN.AND P0, PT, R24, R24, PT ;  /* 0x000000181800720b */ /* 0x000fc40003f08000 */
[----:B------:R-:W-:-:S09]  /*0fe0*/  P2R R65, PR, RZ, 0x2 ;  /* 0x00000002ff417803 */ /* 0x000fd20000000000 */
[----:B------:R-:W-:Y:S02]  /*0ff0*/  @P1 SEL R24, R24, R21, P0 ;  /* 0x0000001518181207 */ /* 0x000fe40000000000 */
[-C--:B------:R-:W-:Y:S02]  /*1000*/  FSETP.GEU.AND P1, PT, R20, R41.reuse, PT ;  /* 0x000000291400720b */ /* 0x080fe40003f2e000 */
[----:B------:R-:W-:-:S11]  /*1010*/  FSETP.NAN.AND P0, PT, R41, R41, PT ;  /* 0x000000292900720b */ /* 0x000fd60003f08000 */
[----:B------:R-:W-:Y:S02]  /*1020*/  @P1 SEL R41, R41, R20, P0 ;  /* 0x0000001429291207 */ /* 0x000fe40000000000 */
[----:B------:R-:W-:-:S04]  /*1030*/  ISETP.GT.AND P0, PT, R17, RZ, PT ;  /* 0x000000ff1100720c */ /* 0x000fc80003f04270 */
[----:B------:R-:W-:-:S04]  /*1040*/  ISETP.GT.AND P0, PT, R16, -0x1, P0 ;  /* 0xffffffff1000780c */ /* 0x000fc80000704270 */
[----:B------:R-:W-:Y:S02]  /*1050*/  ISETP.LT.AND P0, PT, R0, 0x100, P0 ;  /* 0x000001000000780c */ /* 0x000fe40000701270 */
[----:B------:R-:W-:Y:S02]  /*1060*/  CS2R R12, SRZ ;  /* 0x00000000000c7805 */ /* 0x000fe4000001ff00 */
[----:B------:R-:W-:-:S09]  /*1070*/  CS2R R14, SRZ ;  /* 0x00000000000e7805 */ /* 0x000fd2000001ff00 */
[----:B------:R1:W2:Y:S01]  /*1080*/  @P0 LDG.E.EL.128 R12, desc[UR6][R10.64] ;  /* 0x000000060a0c0981 */ /* 0x0002a2000c2e1d00 */
[----:B------:R-:W-:Y:S02]  /*1090*/  P2R R62, PR, RZ, 0x4 ;  /* 0x00000004ff3e7803 */ /* 0x000fe40000000000 */
        /* <DEDUP_REMOVED lines=11> */
[----:B------:R-:W-:Y:S02]  /*1150*/  SEL R21, R13, 0xff800000, P0 ;  /* 0xff8000000d157807 */ /* 0x000fe40000000000 */
[----:B------:R-:W-:-:S07]  /*1160*/  P2R R70, PR, RZ, 0x4 ;  /* 0x00000004ff467803 */ /* 0x000fce0000000000 */
[----:B------:R-:W-:Y:S02]  /*1170*/  @P2 SEL R18, R18, R31, P1 ;  /* 0x0000001f12122207 */ /* 0x000fe40000800000 */
[-C--:B------:R-:W-:Y:S02]  /*1180*/  FSETP.GEU.AND P2, PT, R8, R21.reuse, PT ;  /* 0x000000150800720b */ /* 0x080fe40003f4e000 */
[----:B------:R-:W-:Y:S02]  /*1190*/  FSETP.NAN.AND P1, PT, R21, R21, PT ;  /* 0x000000151500720b */ /* 0x000fe40003f28000 */
[----:B------:R-:W-:-:S09]  /*11a0*/  CS2R R14, SRZ ;  /* 0x00000000000e7805 */ /* 0x000fd2000001ff00 */
[----:B------:R-:W-:Y:S02]  /*11b0*/  @P2 SEL R21, R21, R8, P1 ;  /* 0x0000000815152207 */ /* 0x000fe40000800000 */
[----:B------:R-:W-:Y:S02]  /*11c0*/  SEL R8, R12, 0xff800000, P0 ;  /* 0xff8000000c087807 */ /* 0x000fe40000000000 */
[----:B------:R-:W-:-:S06]  /*11d0*/  CS2R R12, SRZ ;  /* 0x00000000000c7805 */ /* 0x000fcc000001ff00 */
[----:B------:R1:W2:Y:S01]  /*11e0*/  @P0 LDG.E.EL.128 R12, desc[UR6][R10.64] ;  /* 0x000000060a0c0981 */ /* 0x0002a2000c2e1d00 */
[----:B------:R-:W-:Y:S02]  /*11f0*/  P2R R71, PR, RZ, 0x4 ;  /* 0x00000004ff477803 */ /* 0x000fe40000000000 */
[-C--:B------:R-:W-:Y:S02]  /*1200*/  FSETP.GEU.AND P2, PT, R19, R8.reuse, PT ;  /* 0x000000081300720b */ /* 0x080fe40003f4e000 */
[----:B------:R-:W-:Y:S01]  /*1210*/  FSETP.NAN.AND P1, PT, R8, R8, PT ;  /* 0x000000080800720b */ /* 0x000fe20003f28000 */
[----:B-1----:R-:W-:-:S10]  /*1220*/  VIADD R11, R9, 0xffffff08 ;  /* 0xffffff08090b7836 */ /* 0x002fd40000000000 */
[----:B------:R-:W-:Y:S01]  /*1230*/  @P2 SEL R8, R8, R19, P1 ;  /* 0x0000001308082207 */ /* 0x000fe20000800000 */
[----:B------:R-:W-:Y:S01]  /*1240*/  IMAD.WIDE R10, R11, 0x4, R2 ;  /* 0x000000040b0a7825 */ /* 0x000fe200078e0202 */
[----:B------:R-:W-:Y:S02]  /*1250*/  P2R R72, PR, RZ, 0x4 ;  /* 0x00000004ff487803 */ /* 0x000fe40000000000 */
[----:B--2---:R-:W-:Y:S02]  /*1260*/  SEL R31, R15, 0xff800000, P0 ;  /* 0xff8000000f1f7807 */ /* 0x004fe40000000000 */
[----:B------:R-:W-:Y:S02]  /*1270*/  SEL R22, R14, 0xff800000, P0 ;  /* 0xff8000000e167807 */ /* 0x000fe40000000000 */
[----:B------:R-:W-:Y:S02]  /*1280*/  CS2R R14, SRZ ;  /* 0x00000000000e7805 */ /* 0x000fe4000001ff00 */
[----:B------:R-:W-:-:S02]  /*1290*/  SEL R19, R13, 0xff800000, P0 ;  /* 0xff8000000d137807 */ /* 0x000fc40000000000 */
[----:B------:R-:W-:Y:S02]  /*12a0*/  SEL R20, R12, 0xff800000, P0 ;  /* 0xff8000000c147807 */ /* 0x000fe40000000000 */
[----:B------:R-:W-:-:S06]  /*12b0*/  CS2R R12, SRZ ;  /* 0x00000000000c7805 */ /* 0x000fcc000001ff00 */
[----:B------:R1:W2:Y:S01]  /*12c0*/  @P0 LDG.E.EL.128 R12, desc[UR6][R10.64] ;  /* 0x000000060a0c0981 */ /* 0x0002a2000c2e1d00 */
        /* <DEDUP_REMOVED lines=15> */
[----:B------:R-:W-:Y:S01]  /*13c0*/  @P2 SEL R20, R20, R29, P1 ;  /* 0x0000001d14142207 */ /* 0x000fe20000800000 */
[----:B-1----:R-:W-:-:S04]  /*13d0*/  VIADD R11, R9, 0xffffff0c ;  /* 0xffffff0c090b7836 */ /* 0x002fc80000000000 */
[----:B------:R-:W-:Y:S01]  /*13e0*/  IMAD.WIDE R10, R11, 0x4, R2 ;  /* 0x000000040b0a7825 */ /* 0x000fe200078e0202 */
        /* <DEDUP_REMOVED lines=20> */
[----:B------:R-:W-:Y:S02]  /*1530*/  FSETP.NAN.AND P1, PT, R26, R26, PT ;  /* 0x0000001a1a00720b */ /* 0x000fe40003f28000 */
[----:B------:R-:W-:-:S09]  /*1540*/  P2R R79, PR, RZ, 0x4 ;  /* 0x00000004ff4f7803 */ /* 0x000fd20000000000 */
[----:B------:R-:W-:Y:S02]  /*1550*/  @P2 SEL R26, R26, R25, P1 ;  /* 0x000000191a1a2207 */ /* 0x000fe40000800000 */
[----:B------:R-:W-:Y:S02]  /*1560*/  LOP3.LUT R16, R16, R17, RZ, 0xfc, !PT ;  /* 0x0000001110107212 */ /* 0x000fe400078efcff */
[----:B------:R-:W-:Y:S01]  /*1570*/  P2R R61, PR, RZ, 0x8 ;  /* 0x00000008ff3d7803 */ /* 0x000fe20000000000 */
[----:B-1----:R-:W-:Y:S01]  /*1580*/  IMAD.WIDE R10, R9, 0x4, R2 ;  /* 0x00000004090a7825 */ /* 0x002fe200078e0202 */
        /* <DEDUP_REMOVED lines=20> */
[----:B------:R-:W-:-:S04]  /*16d0*/  ISETP.GE.AND P2, PT, R0, 0x100, PT ;  /* 0x000001000000780c */ /* 0x000fc80003f46270 */
[----:B------:R-:W-:Y:S02]  /*16e0*/  ISETP.GT.AND P3, PT, R16, -0x1, !P2 ;  /* 0xffffffff1000780c */ /* 0x000fe40005764270 */
[----:B------:R-:W-:Y:S02]  /*16f0*/  CS2R R12, SRZ ;  /* 0x00000000000c7805 */ /* 0x000fe4000001ff00 */
[----:B------:R-:W-:-:S09]  /*1700*/  CS2R R14, SRZ ;  /* 0x00000000000e7805 */ /* 0x000fd2000001ff00 */
[----:B------:R1:W2:Y:S02]  /*1710*/  @P3 LDG.E.EL.128 R12, desc[UR6][R10.64] ;  /* 0x000000060a0c3981 */ /* 0x0002a4000c2e1d00 */
        /* <DEDUP_REMOVED lines=10> */
[----:B------:R-:W-:Y:S02]  /*17c0*/  CS2R R12, SRZ ;  /* 0x00000000000c7805 */ /* 0x000fe4000001ff00 */
[----:B------:R-:W-:-:S07]  /*17d0*/  SEL R16, R15, 0xff800000, P3 ;  /* 0xff8000000f107807 */ /* 0x000fce0001800000 */
        /* <DEDUP_REMOVED lines=257> */
[----:B------:R1:W2:Y:S02]  /*27f0*/  @P0 LDG.E.EL.128 R12, desc[UR6][R10.64] ;  /* 0x000000060a0c0981 */ /* 0x0002a4000c2e1d00 */
[----:B-1----:R-:W-:-:S04]  /*2800*/  VIADD R11, R9, 0x2000 ;  /* 0x00002000090b7836 */ /* 0x002fc80000000000 */
[----:B------:R-:W-:Y:S01]  /*2810*/  IMAD.WIDE R10, R11, 0x4, R2 ;  /* 0x000000040b0a7825 */ /* 0x000fe200078e0202 */
[----:B------:R-:W-:Y:S02]  /*2820*/  P2R R129, PR, RZ, 0x4 ;  /* 0x00000004ff817803 */ /* 0x000fe40000000000 */
[-C--:B------:R-:W-:Y:S02]  /*2830*/  FSETP.GEU.AND P2, PT, R23, R26.reuse, PT ;  /* 0x0000001a1700720b */ /* 0x080fe40003f4e000 */
[----:B------:R-:W-:Y:S02]  /*2840*/  FSETP.NAN.AND P1, PT, R26, R26, PT ;  /* 0x0000001a1a00720b */ /* 0x000fe40003f28000 */
[----:B------:R-:W-:-:S09]  /*2850*/  P2R R131, PR, RZ, 0x4 ;  /* 0x00000004ff837803 */ /* 0x000fd20000000000 */
[----:B------:R-:W-:Y:S02]  /*2860*/  @P2 SEL R26, R26, R23, P1 ;  /* 0x000000171a1a2207 */ /* 0x000fe40000800000 */
[----:B--2---:R-:W-:Y:S02]  /*2870*/  SEL R94, R15, 0xff800000, P0 ;  /* 0xff8000000f5e7807 */ /* 0x004fe40000000000 */
[----:B------:R-:W-:Y:S02]  /*2880*/  SEL R89, R12, 0xff800000, P0 ;  /* 0xff8000000c597807 */ /* 0x000fe40000000000 */
[----:B------:R-:W-:Y:S02]  /*2890*/  SEL R90, R13, 0xff800000, P0 ;  /* 0xff8000000d5a7807 */ /* 0x000fe40000000000 */
[----:B------:R-:W-:Y:S02]  /*28a0*/  CS2R R12, SRZ ;  /* 0x00000000000c7805 */ /* 0x000fe4000001ff00 */
[----:B------:R-:W-:-:S02]  /*28b0*/  SEL R93, R14, 0xff800000, P0 ;  /* 0xff8000000e5d7807 */ /* 0x000fc40000000000 */
[----:B------:R-:W-:-:S06]  /*28c0*/  CS2R R14, SRZ ;  /* 0x00000000000e7805 */ /* 0x000fcc000001ff00 */
[----:B------:R1:W2:Y:S01]  /*28d0*/  @P3 LDG.E.EL.128 R12, desc[UR6][R10.64] ;  /* 0x000000060a0c3981 */ /* 0x0002a2000c2e1d00 */
[-C--:B------:R-:W-:Y:S02]  /*28e0*/  FSETP.GEU.AND P2, PT, R27, R94.reuse, PT ;  /* 0x0000005e1b00720b */ /* 0x080fe40003f4e000 */
[----:B------:R-:W-:Y:S02]  /*28f0*/  FSETP.GEU.AND P1, PT, R24, R93, PT ;  /* 0x0000005d1800720b */ /* 0x000fe40003f2e000 */
[----:B------:R-:W-:Y:S02]  /*2900*/  FSETP.NAN.AND P0, PT, R94, R94, PT ;  /* 0x0000005e5e00720b */ /* 0x000fe40003f08000 */
[----:B------:R-:W-:-:S07]  /*2910*/  P2R R133, PR, RZ, 0x2 ;  /* 0x00000002ff857803 */ /* 0x000fce0000000000 */
[----:B------:R-:W-:Y:S02]  /*2920*/  @P2 SEL R94, R94, R27, P0 ;  /* 0x0000001b5e5e2207 */ /* 0x000fe40000000000 */
[----:B------:R-:W-:-:S04]  /*2930*/  FSETP.NAN.AND P0, PT, R93, R93, PT ;  /* 0x0000005d5d00720b */ /* 0x000fc80003f08000 */
        /* <DEDUP_REMOVED lines=110> */
[----:B--2---:R-:W-:Y:S02]  /*3020*/  SEL R27, R15, 0xff800000, P3 ;  /* 0xff8000000f1b7807 */ /* 0x004fe40001800000 */
[----:B------:R-:W-:Y:S02]  /*3030*/  SEL R25, R14, 0xff800000, P3 ;  /* 0xff8000000e197807 */ /* 0x000fe40001800000 */
[----:B------:R-:W-:Y:S02]  /*3040*/  CS2R R14, SRZ ;  /* 0x00000000000e7805 */ /* 0x000fe4000001ff00 */
[----:B------:R-:W-:Y:S02]  /*3050*/  SEL R24, R13, 0xff800000, P3 ;  /* 0xff8000000d187807 */ /* 0x000fe40001800000 */
[----:B------:R-:W-:-:S02]  /*3060*/  SEL R8, R12, 0xff800000, P3 ;  /* 0xff8000000c087807 */ /* 0x000fc40001800000 */
        /* <DEDUP_REMOVED lines=17> */
[----:B------:R-:W-:Y:S02]  /*3180*/  FSETP.GEU.AND P1, PT, R41, R8, PT ;  /* 0x000000082900720b */ /* 0x000fe40003f2e000 */
[----:B--2---:R-:W-:Y:S02]  /*3190*/  SEL R30, R15, 0xff800000, P3 ;  /* 0xff8000000f1e7807 */ /* 0x004fe40001800000 */
[----:B------:R-:W-:Y:S02]  /*31a0*/  SEL R29, R14, 0xff800000, P3 ;  /* 0xff8000000e1d7807 */ /* 0x000fe40001800000 */
[----:B------:R-:W-:Y:S02]  /*31b0*/  CS2R R14, SRZ ;  /* 0x00000000000e7805 */ /* 0x000fe4000001ff00 */
[----:B------:R-:W-:-:S02]  /*31c0*/  SEL R28, R13, 0xff800000, P3 ;  /* 0xff8000000d1c7807 */ /* 0x000fc40001800000 */
[----:B------:R-:W-:Y:S02]  /*31d0*/  SEL R26, R12, 0xff800000, P3 ;  /* 0xff8000000c1a7807 */ /* 0x000fe40001800000 */
[----:B------:R-:W-:-:S06]  /*31e0*/  CS2R R12, SRZ ;  /* 0x00000000000c7805 */ /* 0x000fcc000001ff00 */
[----:B------:R1:W2:Y:S01]  /*31f0*/  @P3 LDG.E.EL.128 R12, desc[UR6][R10.64] ;  /* 0x000000060a0c3981 */ /* 0x0002a2000c2e1d00 */
[C---:B------:R-:W-:Y:S02]  /*3200*/  FSETP.NAN.AND P0, PT, R8.reuse, R8, PT ;  /* 0x000000080800720b */ /* 0x040fe40003f08000 */
[----:B------:R-:W-:Y:S02]  /*3210*/  P2R R155, PR, RZ, 0x2 ;  /* 0x00000002ff9b7803 */ /* 0x000fe40000000000 */
        /* <DEDUP_REMOVED lines=10> */
[----:B------:R-:W-:-:S11]  /*32c0*/  FSETP.NAN.AND P2, PT, R28, R28, PT ;  /* 0x0000001c1c00720b */ /* 0x000fd60003f48000 */
[----:B------:R-:W-:Y:S02]  /*32d0*/  @P1 SEL R28, R28, R90, P2 ;  /* 0x0000005a1c1c1207 */ /* 0x000fe40001000000 */
[-C--:B------:R-:W-:Y:S02]  /*32e0*/  FSETP.GEU.AND P2, PT, R89, R26.reuse, PT ;  /* 0x0000001a5900720b */ /* 0x080fe40003f4e000 */
[----:B------:R-:W-:Y:S01]  /*32f0*/  FSETP.NAN.AND P4, PT, R26, R26, PT ;  /* 0x0000001a1a00720b */ /* 0x000fe20003f88000 */
[----:B------:R-:W-:Y:S01]  /*3300*/  VIADD R9, R9, 0x210c ;  /* 0x0000210c09097836 */ /* 0x000fe20000000000 */
[----:B-1----:R-:W-:-:S03]  /*3310*/  CS2R R10, SRZ ;  /* 0x00000000000a7805 */ /* 0x002fc6000001ff00 */
[----:B------:R-:W-:-:S06]  /*3320*/  IMAD.WIDE R2, R9, 0x4, R2 ;  /* 0x0000000409027825 */ /* 0x000fcc00078e0202 */
[----:B------:R-:W-:Y:S02]  /*3330*/  @P2 SEL R26, R26, R89, P4 ;  /* 0x000000591a1a2207 */ /* 0x000fe40002000000 */
[----:B--2---:R-:W-:-:S04]  /*3340*/  SEL R12, R12, 0xff800000, P3 ;  /* 0xff8000000c0c7807 */ /* 0x004fc80001800000 */
[-C--:B------:R-:W-:Y:S02]  /*3350*/  FSETP.GEU.AND P5, PT, R8, R12.reuse, PT ;  /* 0x0000000c0800720b */ /* 0x080fe40003fae000 */
[----:B------:R-:W-:-:S11]  /*3360*/  FSETP.NAN.AND P4, PT, R12, R12, PT ;  /* 0x0000000c0c00720b */ /* 0x000fd60003f88000 */
[----:B------:R-:W-:Y:S02]  /*3370*/  @P5 SEL R12, R12, R8, P4 ;  /* 0x000000080c0c5207 */ /* 0x000fe40002000000 */
[----:B------:R-:W-:-:S06]  /*3380*/  CS2R R8, SRZ ;  /* 0x0000000000087805 */ /* 0x000fcc000001ff00 */
[----:B------:R-:W2:Y:S01]  /*3390*/  @P3 LDG.E.EL.128 R8, desc[UR6][R2.64] ;  /* 0x0000000602083981 */ /* 0x000ea2000c2e1d00 */
[----:B------:R-:W-:Y:S02]  /*33a0*/  P2R R90, PR, RZ, 0x4 ;  /* 0x00000004ff5a7803 */ /* 0x000fe40000000000 */
[----:B------:R-:W-:-:S04]  /*33b0*/  ISETP.NE.AND P2, PT, R52, RZ, PT ;  /* 0x000000ff3400720c */ /* 0x000fc80003f45270 */
[----:B------:R-:W-:Y:S02]  /*33c0*/  P2R R163, PR, RZ, 0x4 ;  /* 0x00000004ffa37803 */ /* 0x000fe40000000000 */
[----:B------:R-:W-:-:S04]  /*33d0*/  ISETP.NE.AND P2, PT, R40, RZ, PT ;  /* 0x000000ff2800720c */ /* 0x000fc80003f45270 */
[----:B------:R-:W-:Y:S02]  /*33e0*/  P2R R162, PR, RZ, 0x4 ;  /* 0x00000004ffa27803 */ /* 0x000fe40000000000 */
[----:B------:R-:W-:Y:S02]  /*33f0*/  ISETP.NE.AND P2, PT, R39, RZ, PT ;  /* 0x000000ff2700720c */ /* 0x000fe40003f45270 */
[----:B------:R-:W-:Y:S02]  /*3400*/  SEL R13, R13, 0xff800000, P3 ;  /* 0xff8000000d0d7807 */ /* 0x000fe40001800000 */
[----:B------:R-:W-:Y:S02]  /*3410*/  P2R R161, PR, RZ, 0x4 ;  /* 0x00000004ffa17803 */ /* 0x000fe40000000000 */
[----:B------:R-:W-:Y:S02]  /*3420*/  P2R R41, PR, RZ, 0x1 ;  /* 0x00000001ff297803 */ /* 0x000fe40000000000 */
[----:B------:R-:W-:-:S02]  /*3430*/  ISETP.NE.AND P2, PT, R38, RZ, PT ;  /* 0x000000ff2600720c */ /* 0x000fc40003f45270 */
[-C--:B------:R-:W-:Y:S02]  /*3440*/  FSETP.GEU.AND P0, PT, R24, R13.reuse, PT ;  /* 0x0000000d1800720b */ /* 0x080fe40003f0e000 */
[----:B------:R-:W-:Y:S02]  /*3450*/  P2R R160, PR, RZ, 0x4 ;  /* 0x00000004ffa07803 */ /* 0x000fe40000000000 */
[----:B------:R-:W-:Y:S02]  /*3460*/  ISETP.NE.AND P2, PT, R61, RZ, PT ;  /* 0x000000ff3d00720c */ /* 0x000fe40003f45270 */
[----:B------:R-:W-:Y:S02]  /*3470*/  FSETP.NAN.AND P4, PT, R13, R13, PT ;  /* 0x0000000d0d00720b */ /* 0x000fe40003f88000 */
[----:B------:R-:W-:Y:S02]  /*3480*/  P2R R159, PR, RZ, 0x4 ;  /* 0x00000004ff9f7803 */ /* 0x000fe40000000000 */
[----:B------:R-:W-:-:S02]  /*3490*/  ISETP.NE.AND P2, PT, R63, RZ, PT ;  /* 0x000000ff3f00720c */ /* 0x000fc40003f45270 */
[----:B------:R-:W-:Y:S02]  /*34a0*/  SEL R14, R14, 0xff800000, P3 ;  /* 0xff8000000e0e7807 */ /* 0x000fe40001800000 */
[----:B------:R-:W-:Y:S02]  /*34b0*/  P2R R94, PR, RZ, 0x1 ;  /* 0x00000001ff5e7803 */ /* 0x000fe40000000000 */
[----:B------:R-:W-:Y:S02]  /*34c0*/  @P0 SEL R13, R13, R24, P4 ;  /* 0x000000180d0d0207 */ /* 0x000fe40002000000 */
[----:B------:R-:W-:Y:S02]  /*34d0*/  P2R R158, PR, RZ, 0x4 ;  /* 0x00000004ff9e7803 */ /* 0x000fe40000000000 */
[----:B------:R-:W-:Y:S02]  /*34e0*/  FSETP.GEU.AND P0, PT, R25, R14, PT ;  /* 0x0000000e1900720b */ /* 0x000fe40003f0e000 */
[----:B------:R-:W-:-:S04]  /*34f0*/  ISETP.NE.AND P2, PT, R66, RZ, PT ;  /* 0x000000ff4200720c */ /* 0x000fc80003f45270 */
[----:B------:R-:W-:Y:S02]  /*3500*/  P2R R157, PR, RZ, 0x4 ;  /* 0x00000004ff9d7803 */ /* 0x000fe40000000000 */
[----:B------:R-:W-:Y:S02]  /*3510*/  ISETP.NE.AND P2, PT, R67, RZ, PT ;  /* 0x000000ff4300720c */ /* 0x000fe40003f45270 */
[----:B------:R-:W-:Y:S02]  /*3520*/  FSETP.NAN.AND P4, PT, R14, R14, PT ;  /* 0x0000000e0e00720b */ /* 0x000fe40003f88000 */
[----:B------:R-:W-:Y:S02]  /*3530*/  P2R R66, PR, RZ, 0x4 ;  /* 0x00000004ff427803 */ /* 0x000fe40000000000 */
[----:B------:R-:W-:Y:S02]  /*3540*/  SEL R15, R15, 0xff800000, P3 ;  /* 0xff8000000f0f7807 */ /* 0x000fe40001800000 */
[----:B------:R-:W-:-:S02]  /*3550*/  ISETP.NE.AND P2, PT, R53, RZ, PT ;  /* 0x000000ff3500720c */ /* 0x000fc40003f45270 */
[----:B------:R-:W-:Y:S02]  /*3560*/  P2R R87, PR, RZ, 0x1 ;  /* 0x00000001ff577803 */ /* 0x000fe40000000000 */
[----:B------:R-:W-:Y:S02]  /*3570*/  @P0 SEL R14, R14, R25, P4 ;  /* 0x000000190e0e0207 */ /* 0x000fe40002000000 */
[----:B------:R-:W-:Y:S02]  /*3580*/  FSETP.GEU.AND P0, PT, R27, R15, PT ;  /* 0x0000000f1b00720b */ /* 0x000fe40003f0e000 */
[----:B------:R-:W-:Y:S02]  /*3590*/  P2R R63, PR, RZ, 0x4 ;  /* 0x00000004ff3f7803 */ /* 0x000fe40000000000 */
[----:B------:R-:W-:-:S04]  /*35a0*/  ISETP.NE.AND P2, PT, R54, RZ, PT ;  /* 0x000000ff3600720c */ /* 0x000fc80003f45270 */
[----:B------:R-:W-:Y:S02]  /*35b0*/  P2R R61, PR, RZ, 0x4 ;  /* 0x00000004ff3d7803 */ /* 0x000fe40000000000 */
[----:B------:R-:W-:Y:S02]  /*35c0*/  ISETP.NE.AND P2, PT, R55, RZ, PT ;  /* 0x000000ff3700720c */ /* 0x000fe40003f45270 */
[C---:B------:R-:W-:Y:S02]  /*35d0*/  FSETP.NAN.AND P4, PT, R15.reuse, R15, PT ;  /* 0x0000000f0f00720b */ /* 0x040fe40003f88000 */
[----:B------:R-:W-:Y:S02]  /*35e0*/  P2R R54, PR, RZ, 0x4 ;  /* 0x00000004ff367803 */ /* 0x000fe40000000000 */
[----:B------:R-:W-:Y:S02]  /*35f0*/  ISETP.NE.AND P2, PT, R58, RZ, PT ;  /* 0x000000ff3a00720c */ /* 0x000fe40003f45270 */
[----:B------:R-:W-:-:S02]  /*3600*/  @P0 SEL R15, R15, R27, P4 ;  /* 0x0000001b0f0f0207 */ /* 0x000fc40002000000 */
[----:B------:R-:W-:Y:S02]  /*3610*/  P2R R53, PR, RZ, 0x4 ;  /* 0x00000004ff357803 */ /* 0x000fe40000000000 */
[----:B------:R-:W-:-:S04]  /*3620*/  ISETP.NE.AND P2, PT, R44, RZ, PT ;  /* 0x000000ff2c00720c */ /* 0x000fc80003f45270 */
[----:B------:R-:W-:Y:S02]  /*3630*/  P2R R52, PR, RZ, 0x4 ;  /* 0x00000004ff347803 */ /* 0x000fe40000000000 */
[----:B------:R-:W-:Y:S02]  /*3640*/  ISETP.NE.AND P2, PT, R46, RZ, PT ;  /* 0x000000ff2e00720c */ /* 0x000fe40003f45270 */
[----:B------:R-:W-:Y:S02]  /*3650*/  P2R R93, PR, RZ, 0x20 ;  /* 0x00000020ff5d7803 */ /* 0x000fe40000000000 */
[----:B------:R-:W-:Y:S02]  /*3660*/  P2R R39, PR, RZ, 0x4 ;  /* 0x00000004ff277803 */ /* 0x000fe40000000000 */
[----:B------:R-:W-:-:S04]  /*3670*/  ISETP.NE.AND P2, PT, R48, RZ, PT ;  /* 0x000000ff3000720c */ /* 0x000fc80003f45270 */
        /* <DEDUP_REMOVED lines=11> */
[----:B--2---:R-:W-:Y:S02]  /*3730*/  SEL R8, R8, 0xff800000, P3 ;  /* 0xff80000008087807 */ /* 0x004fe40001800000 */
[----:B------:R-:W-:Y:S02]  /*3740*/  SEL R9, R9, 0xff800000, P3 ;  /* 0xff80000009097807 */ /* 0x000fe40001800000 */
[----:B------:R-:W-:Y:S02]  /*3750*/  SEL R10, R10, 0xff800000, P3 ;  /* 0xff8000000a0a7807 */ /* 0x000fe40001800000 */
[----:B------:R-:W-:Y:S02]  /*3760*/  SEL R11, R11, 0xff800000, P3 ;  /* 0xff8000000b0b7807 */ /* 0x000fe40001800000 */
[----:B------:R-:W-:-:S02]  /*3770*/  FSETP.GEU.AND P3, PT, R26, R8, PT ;  /* 0x000000081a00720b */ /* 0x000fc40003f6e000 */
[----:B------:R-:W-:-:S11]  /*3780*/  FSETP.NAN.AND P4, PT, R8, R8, PT ;  /* 0x000000080800720b */ /* 0x000fd60003f88000 */
[----:B------:R-:W-:Y:S02]  /*3790*/  @P3 SEL R8, R8, R26, P4 ;  /* 0x0000001a08083207 */ /* 0x000fe40002000000 */
[-C--:B------:R-:W-:Y:S02]  /*37a0*/  FSETP.GEU.AND P4, PT, R28, R9.reuse, PT ;  /* 0x000000091c00720b */ /* 0x080fe40003f8e000 */
        /* <DEDUP_REMOVED lines=8> */
[----:B------:R-:W-:-:S04]  /*3830*/  ISETP.NE.AND P2, PT, R24, RZ, PT ;  /* 0x000000ff1800720c */ /* 0x000fc80003f45270 */
[----:B------:R-:W-:Y:S02]  /*3840*/  SEL R2, RZ, 0x1, !P2 ;  /* 0x00000001ff027807 */ /* 0x000fe40005000000 */
        /* <DEDUP_REMOVED lines=20> */
[----:B------:R-:W-:Y:S02]  /*3990*/  ISETP.NE.AND P2, PT, R63, RZ, PT ;  /* 0x000000ff3f00720c */ /* 0x000fe40003f45270 */
[----:B------:R-:W-:Y:S02]  /*39a0*/  P2R R46, PR, RZ, 0x20 ;  /* 0x00000020ff2e7803 */ /* 0x000fe40000000000 */
[----:B------:R-:W-:Y:S02]  /*39b0*/  SEL R33, RZ, 0x1, !P2 ;  /* 0x00000001ff217807 */ /* 0x000fe40005000000 */
[----:B------:R-:W-:Y:S02]  /*39c0*/  ISETP.NE.AND P5, PT, R45, RZ, PT ;  /* 0x000000ff2d00720c */ /* 0x000fe40003fa5270 */
[----:B------:R-:W-:-:S02]  /*39d0*/  ISETP.NE.AND P2, PT, R66, RZ, PT ;  /* 0x000000ff4200720c */ /* 0x000fc40003f45270 */
[----:B------:R-:W-:Y:S02]  /*39e0*/  P2R R45, PR, RZ, 0x40 ;  /* 0x00000040ff2d7803 */ /* 0x000fe40000000000 */
[----:B------:R-:W-:Y:S02]  /*39f0*/  ISETP.NE.AND P6, PT, R34, RZ, PT ;  /* 0x000000ff2200720c */ /* 0x000fe40003fc5270 */
[----:B------:R-:W-:Y:S02]  /*3a00*/  SEL R34, RZ, 0x1, !P2 ;  /* 0x00000001ff227807 */ /* 0x000fe40005000000 */
[----:B------:R-:W-:Y:S02]  /*3a10*/  ISETP.NE.AND P2, PT, R157, RZ, PT ;  /* 0x000000ff9d00720c */ /* 0x000fe40003f45270 */
[----:B------:R-:W-:Y:S02]  /*3a20*/  SEL R25, R25, 0x2, P6 ;  /* 0x0000000219197807 */ /* 0x000fe40003000000 */
[----:B------:R-:W-:-:S02]  /*3a30*/  ISETP.NE.AND P6, PT, R84, RZ, PT ;  /* 0x000000ff5400720c */ /* 0x000fc40003fc5270 */
[----:B------:R-:W-:Y:S02]  /*3a40*/  SEL R35, RZ, 0x1, !P2 ;  /* 0x00000001ff237807 */ /* 0x000fe40005000000 */
[----:B------:R-:W-:Y:S02]  /*3a50*/  ISETP.NE.AND P2, PT, R158, RZ, PT ;  /* 0x000000ff9e00720c */ /* 0x000fe40003f45270 */
        /* <DEDUP_REMOVED lines=15> */
[----:B------:R-:W-:Y:S02]  /*3b50*/  ISETP.NE.AND P6, PT, R78, RZ, PT ;  /* 0x000000ff4e00720c */ /* 0x000fe40003fc5270 */
[----:B------:R-:W-:Y:S02]  /*3b60*/  P2R R89, PR, RZ, 0x1 ;  /* 0x00000001ff597803 */ /* 0x000fe40000000000 */
[----:B------:R-:W-:Y:S02]  /*3b70*/  ISETP.NE.AND P0, PT, R60, RZ, PT ;  /* 0x000000ff3c00720c */ /* 0x000fe40003f05270 */
[----:B------:R-:W-:Y:S02]  /*3b80*/  P2R R60, PR, RZ, 0x40 ;  /* 0x00000040ff3c7803 */ /* 0x000fe40000000000 */
[----:B------:R-:W-:-:S02]  /*3b90*/  ISETP.NE.AND P6, PT, R42, RZ, PT ;  /* 0x000000ff2a00720c */ /* 0x000fc40003fc5270 */
[----:B------:R-:W-:Y:S02]  /*3ba0*/  P2R R86, PR, RZ, 0x2 ;  /* 0x00000002ff567803 */ /* 0x000fe40000000000 */
        /* <DEDUP_REMOVED lines=35> */
[----:B------:R-:W-:Y:S02]  /*3de0*/  SEL R32, R32, 0x2, P6 ;  /* 0x0000000220207807 */ /* 0x000fe40003000000 */
[----:B------:R-:W-:-:S04]  /*3df0*/  ISETP.NE.AND P6, PT, R38, RZ, PT ;  /* 0x000000ff2600720c */ /* 0x000fc80003fc5270 */
[----:B------:R-:W-:Y:S02]  /*3e00*/  SEL R33, R33, 0x2, P6 ;  /* 0x0000000221217807 */ /* 0x000fe40003000000 */
[----:B------:R-:W-:-:S04]  /*3e10*/  ISETP.NE.AND P6, PT, R39, RZ, PT ;  /* 0x000000ff2700720c */ /* 0x000fc80003fc5270 */
[----:B------:R-:W-:Y:S02]  /*3e20*/  SEL R34, R34, 0x2, P6 ;  /* 0x0000000222227807 */ /* 0x000fe40003000000 */
[----:B------:R-:W-:Y:S02]  /*3e30*/  ISETP.NE.AND P6, PT, R42, RZ, PT ;  /* 0x000000ff2a00720c */ /* 0x000fe40003fc5270 */
[----:B------:R-:W-:Y:S02]  /*3e40*/  SEL R36, RZ, 0x1, !P2 ;  /* 0x00000001ff247807 */ /* 0x000fe40005000000 */
[----:B------:R-:W-:Y:S02]  /*3e50*/  SEL R35, R35, 0x2, P6 ;  /* 0x0000000223237807 */ /* 0x000fe40003000000 */
[----:B------:R-:W-:Y:S02]  /*3e60*/  ISETP.NE.AND P6, PT, R43, RZ, PT ;  /* 0x000000ff2b00720c */ /* 0x000fe40003fc5270 */
[----:B------:R-:W-:-:S02]  /*3e70*/  ISETP.NE.AND P2, PT, R159, RZ, PT ;  /* 0x000000ff9f00720c */ /* 0x000fc40003f45270 */
[----:B------:R-:W-:Y:S02]  /*3e80*/  SEL R36, R36, 0x2, P6 ;  /* 0x0000000224247807 */ /* 0x000fe40003000000 */
[----:B------:R-:W-:Y:S02]  /*3e90*/  SEL R37, RZ, 0x1, !P2 ;  /* 0x00000001ff257807 */ /* 0x000fe40005000000 */
[----:B------:R-:W-:Y:S02]  /*3ea0*/  ISETP.NE.AND P6, PT, R47, RZ, PT ;  /* 0x000000ff2f00720c */ /* 0x000fe40003fc5270 */
[----:B------:R-:W-:Y:S02]  /*3eb0*/  ISETP.NE.AND P2, PT, R160, RZ, PT ;  /* 0x000000ffa000720c */ /* 0x000fe40003f45270 */
[----:B------:R-:W-:Y:S02]  /*3ec0*/  SEL R37, R37, 0x2, P6 ;  /* 0x0000000225257807 */ /* 0x000fe40003000000 */
[----:B------:R-:W-:-:S02]  /*3ed0*/  SEL R2, R2, 0x2, P2 ;  /* 0x0000000202027807 */ /* 0x000fc40001000000 */
[----:B------:R-:W-:Y:S02]  /*3ee0*/  ISETP.NE.AND P6, PT, R48, RZ, PT ;  /* 0x000000ff3000720c */ /* 0x000fe40003fc5270 */
[----:B------:R-:W-:Y:S02]  /*3ef0*/  ISETP.NE.AND P2, PT, R161, RZ, PT ;  /* 0x000000ffa100720c */ /* 0x000fe40003f45270 */
[----:B------:R-:W-:Y:S02]  /*3f00*/  SEL R2, R2, 0x3, P6 ;  /* 0x0000000302027807 */ /* 0x000fe40003000000 */
[----:B------:R-:W-:Y:S02]  /*3f10*/  SEL R3, R3, 0x2, P2 ;  /* 0x0000000203037807 */ /* 0x000fe40001000000 */
[----:B------:R-:W-:Y:S02]  /*3f20*/  ISETP.NE.AND P6, PT, R49, RZ, PT ;  /* 0x000000ff3100720c */ /* 0x000fe40003fc5270 */
[----:B------:R-:W-:-:S02]  /*3f30*/  ISETP.NE.AND P2, PT, R162, RZ, PT ;  /* 0x000000ffa200720c */ /* 0x000fc40003f45270 */
[----:B------:R-:W-:Y:S02]  /*3f40*/  SEL R3, R3, 0x3, P6 ;  /* 0x0000000303037807 */ /* 0x000fe40003000000 */
[----:B------:R-:W-:Y:S02]  /*3f50*/  SEL R24, R24, 0x2, P2 ;  /* 0x0000000218187807 */ /* 0x000fe40001000000 */
[----:B------:R-:W-:-:S04]  /*3f60*/  ISETP.NE.AND P6, PT, R50, RZ, PT ;  /* 0x000000ff3200720c */ /* 0x000fc80003fc5270 */
[----:B------:R-:W-:Y:S02]  /*3f70*/  SEL R24, R24, 0x3, P6 ;  /* 0x0000000318187807 */ /* 0x000fe40003000000 */
[----:B------:R-:W-:Y:S02]  /*3f80*/  ISETP.NE.AND P6, PT, R51, RZ, PT ;  /* 0x000000ff3300720c */ /* 0x000fe40003fc5270 */
[----:B------:R-:W-:Y:S02]  /*3f90*/  SEL R26, R26, 0x2, P5 ;  /* 0x000000021a1a7807 */ /* 0x000fe40002800000 */
[----:B------:R-:W-:Y:S02]  /*3fa0*/  SEL R25, R25, 0x3, P6 ;  /* 0x0000000319197807 */ /* 0x000fe40003000000 */
[----:B------:R-:W-:Y:S02]  /*3fb0*/  ISETP.NE.AND P6, PT, R52, RZ, PT ;  /* 0x000000ff3400720c */ /* 0x000fe40003fc5270 */
[----:B------:R-:W-:-:S02]  /*3fc0*/  SEL R27, R27, 0x2, P4 ;  /* 0x000000021b1b7807 */ /* 0x000fc40002000000 */
[----:B------:R-:W-:Y:S02]  /*3fd0*/  SEL R26, R26, 0x3, P6 ;  /* 0x000000031a1a7807 */ /* 0x000fe40003000000 */
[----:B------:R-:W-:Y:S02]  /*3fe0*/  ISETP.NE.AND P6, PT, R53, RZ, PT ;  /* 0x000000ff3500720c */ /* 0x000fe40003fc5270 */
[----:B------:R-:W-:Y:S02]  /*3ff0*/  SEL R28, R28, 0x2, P3 ;  /* 0x000000021c1c7807 */ /* 0x000fe40001800000 */
[----:B------:R-:W-:Y:S02]  /*4000*/  SEL R27, R27, 0x3, P6 ;  /* 0x000000031b1b7807 */ /* 0x000fe40003000000 */
[----:B------:R-:W-:Y:S02]  /*4010*/  ISETP.NE.AND P6, PT, R54, RZ, PT ;  /* 0x000000ff3600720c */ /* 0x000fe40003fc5270 */
[----:B------:R-:W-:-:S02]  /*4020*/  ISETP.NE.AND P2, PT, R163, RZ, PT ;  /* 0x000000ffa300720c */ /* 0x000fc40003f45270 */
[----:B------:R-:W-:Y:S02]  /*4030*/  SEL R28, R28, 0x3, P6 ;  /* 0x000000031c1c7807 */ /* 0x000fe40003000000 */
[----:B------:R-:W-:Y:S02]  /*4040*/  SEL R29, R29, 0x2, P2 ;  /* 0x000000021d1d7807 */ /* 0x000fe40001000000 */
[----:B------:R-:W-:Y:S02]  /*4050*/  ISETP.NE.AND P6, PT, R55, RZ, PT ;  /* 0x000000ff3700720c */ /* 0x000fe40003fc5270 */
[----:B------:R-:W-:Y:S02]  /*4060*/  SEL R30, R30, 0x2, P1 ;  /* 0x000000021e1e7807 */ /* 0x000fe40000800000 */
[----:B------:R-:W-:Y:S02]  /*4070*/  SEL R29, R29, 0x3, P6 ;  /* 0x000000031d1d7807 */ /* 0x000fe40003000000 */
[----:B------:R-:W-:-:S02]  /*4080*/  ISETP.NE.AND P6, PT, R58, RZ, PT ;  /* 0x000000ff3a00720c */ /* 0x000fc40003fc5270 */
[----:B------:R-:W-:Y:S02]  /*4090*/  SEL R31, R31, 0x2, P0 ;  /* 0x000000021f1f7807 */ /* 0x000fe40000000000 */
[----:B------:R-:W-:Y:S02]  /*40a0*/  SEL R30, R30, 0x3, P6 ;  /* 0x000000031e1e7807 */ /* 0x000fe40003000000 */
[----:B------:R-:W-:-:S04]  /*40b0*/  ISETP.NE.AND P6, PT, R59, RZ, PT ;  /* 0x000000ff3b00720c */ /* 0x000fc80003fc5270 */
        /* <DEDUP_REMOVED lines=77> */
[----:B------:R-:W-:Y:S02]  /*4590*/  ISETP.NE.AND P6, PT, R47, RZ, PT ;  /* 0x000000ff2f00720c */ /* 0x000fe40003fc5270 */
[----:B------:R-:W-:Y:S02]  /*45a0*/  ISETP.NE.AND P5, PT, R85, RZ, PT ;  /* 0x000000ff5500720c */ /* 0x000fe40003fa5270 */
[----:B------:R-:W-:Y:S02]  /*45b0*/  SEL R36, R36, 0x4, P6 ;  /* 0x0000000424247807 */ /* 0x000fe40003000000 */
[----:B------:R-:W-:Y:S02]  /*45c0*/  ISETP.NE.AND P6, PT, R48, RZ, PT ;  /* 0x000000ff3000720c */ /* 0x000fe40003fc5270 */
[----:B------:R-:W-:-:S02]  /*45d0*/  SEL R2, R2, 0x4, P5 ;  /* 0x0000000402027807 */ /* 0x000fc40002800000 */
        /* <DEDUP_REMOVED lines=11> */
[----:B------:R-:W-:Y:S02]  /*4690*/  ISETP.NE.AND P6, PT, R53, RZ, PT ;  /* 0x000000ff3500720c */ /* 0x000fe40003fc5270 */
[----:B------:R-:W-:Y:S02]  /*46a0*/  ISETP.NE.AND P2, PT, R92, RZ, PT ;  /* 0x000000ff5c00720c */ /* 0x000fe40003f45270 */
[----:B------:R-:W-:Y:S02]  /*46b0*/  SEL R26, R26, 0x5, P6 ;  /* 0x000000051a1a7807 */ /* 0x000fe40003000000 */
[----:B------:R-:W-:Y:S02]  /*46c0*/  SEL R27, R27, 0x4, P2 ;  /* 0x000000041b1b7807 */ /* 0x000fe40001000000 */
[----:B------:R-:W-:-:S02]  /*46d0*/  ISETP.NE.AND P6, PT, R54, RZ, PT ;  /* 0x000000ff3600720c */ /* 0x000fc40003fc5270 */
[----:B------:R-:W-:Y:S02]  /*46e0*/  ISETP.NE.AND P3, PT, R91, RZ, PT ;  /* 0x000000ff5b00720c */ /* 0x000fe40003f65270 */
[----:B------:R-:W-:Y:S02]  /*46f0*/  SEL R27, R27, 0x5, P6 ;  /* 0x000000051b1b7807 */ /* 0x000fe40003000000 */
[----:B------:R-:W-:Y:S02]  /*4700*/  SEL R28, R28, 0x4, P3 ;  /* 0x000000041c1c7807 */ /* 0x000fe40001800000 */
[----:B------:R-:W-:Y:S02]  /*4710*/  ISETP.NE.AND P6, PT, R55, RZ, PT ;  /* 0x000000ff3700720c */ /* 0x000fe40003fc5270 */
[----:B------:R-:W-:Y:S02]  /*4720*/  ISETP.NE.AND P4, PT, R88, RZ, PT ;  /* 0x000000ff5800720c */ /* 0x000fe40003f85270 */
[----:B------:R-:W-:-:S02]  /*4730*/  SEL R28, R28, 0x5, P6 ;  /* 0x000000051c1c7807 */ /* 0x000fc40003000000 */
        /* <DEDUP_REMOVED lines=8> */
[----:B------:R-:W-:Y:S02]  /*47c0*/  ISETP.NE.AND P2, PT, R154, RZ, PT ;  /* 0x000000ff9a00720c */ /* 0x000fe40003f45270 */
[----:B------:R-:W-:Y:S02]  /*47d0*/  SEL R31, R31, 0x5, P6 ;  /* 0x000000051f1f7807 */ /* 0x000fe40003000000 */
        /* <DEDUP_REMOVED lines=19> */
[----:B------:R-:W-:Y:S02]  /*4910*/  ISETP.NE.AND P0, PT, R96, RZ, PT ;  /* 0x000000ff6000720c */ /* 0x000fe40003f05270 */
[----:B------:R-:W-:Y:S02]  /*4920*/  P2R R50, PR, RZ, 0x4 ;  /* 0x00000004ff327803 */ /* 0x000fe40000000000 */
[----:B------:R-:W-:Y:S02]  /*4930*/  ISETP.NE.AND P2, PT, R136, RZ, PT ;  /* 0x000000ff8800720c */ /* 0x000fe40003f45270 */
[----:B------:R-:W-:-:S02]  /*4940*/  SEL R32, R32, 0x5, P6 ;  /* 0x0000000520207807 */ /* 0x000fc40003000000 */
[----:B------:R-:W-:Y:S02]  /*4950*/  SEL R33, R33, 0x4, P0 ;  /* 0x0000000421217807 */ /* 0x000fe40000000000 */
[----:B------:R-:W-:Y:S02]  /*4960*/  ISETP.NE.AND P6, PT, R60, RZ, PT ;  /* 0x000000ff3c00720c */ /* 0x000fe40003fc5270 */
[----:B------:R-:W-:Y:S02]  /*4970*/  P2R R49, PR, RZ, 0x4 ;  /* 0x00000004ff317803 */ /* 0x000fe40000000000 */
[----:B------:R-:W-:Y:S02]  /*4980*/  ISETP.NE.AND P2, PT, R135, RZ, PT ;  /* 0x000000ff8700720c */ /* 0x000fe40003f45270 */
[----:B------:R-:W-:Y:S02]  /*4990*/  SEL R33, R33, 0x5, P6 ;  /* 0x0000000521217807 */ /* 0x000fe40003000000 */
[----:B------:R-:W-:-:S02]  /*49a0*/  ISETP.NE.AND P6, PT, R61, RZ, PT ;  /* 0x000000ff3d00720c */ /* 0x000fc40003fc5270 */
[----:B------:R-:W-:Y:S02]  /*49b0*/  P2R R48, PR, RZ, 0x4 ;  /* 0x00000004ff307803 */ /* 0x000fe40000000000 */
[----:B------:R-:W-:Y:S02]  /*49c0*/  ISETP.NE.AND P2, PT, R134, RZ, PT ;  /* 0x000000ff8600720c */ /* 0x000fe40003f45270 */
[----:B------:R-:W-:Y:S02]  /*49d0*/  SEL R37, R37, 0x5, P6 ;  /* 0x0000000525257807 */ /* 0x000fe40003000000 */
[----:B------:R-:W-:Y:S02]  /*49e0*/  ISETP.NE.AND P6, PT, R62, RZ, PT ;  /* 0x000000ff3e00720c */ /* 0x000fe40003fc5270 */
[----:B------:R-:W-:Y:S02]  /*49f0*/  P2R R47, PR, RZ, 0x4 ;  /* 0x00000004ff2f7803 */ /* 0x000fe40000000000 */
[----:B------:R-:W-:-:S02]  /*4a00*/  ISETP.NE.AND P2, PT, R133, RZ, PT ;  /* 0x000000ff8500720c */ /* 0x000fc40003f45270 */
[----:B------:R-:W-:Y:S02]  /*4a10*/  SEL R36, R36, 0x5, P6 ;  /* 0x0000000524247807 */ /* 0x000fe40003000000 */
[----:B------:R-:W-:Y:S02]  /*4a20*/  ISETP.NE.AND P6, PT, R63, RZ, PT ;  /* 0x000000ff3f00720c */ /* 0x000fe40003fc5270 */
[----:B------:R-:W-:Y:S02]  /*4a30*/  ISETP.NE.AND P4, PT, R123, RZ, PT ;  /* 0x000000ff7b00720c */ /* 0x000fe40003f85270 */
[----:B------:R-:W-:Y:S02]  /*4a40*/  P2R R43, PR, RZ, 0x4 ;  /* 0x00000004ff2b7803 */ /* 0x000fe40000000000 */
[----:B------:R-:W-:Y:S02]  /*4a50*/  ISETP.NE.AND P2, PT, R132, RZ, PT ;  /* 0x000000ff8400720c */ /* 0x000fe40003f45270 */
[----:B------:R-:W-:-:S02]  /*4a60*/  SEL R38, R35, 0x5, P6 ;  /* 0x0000000523267807 */ /* 0x000fc40003000000 */
[----:B------:R-:W-:Y:S02]  /*4a70*/  ISETP.NE.AND P6, PT, R64, RZ, PT ;  /* 0x000000ff4000720c */ /* 0x000fe40003fc5270 */
[----:B------:R-:W-:Y:S02]  /*4a80*/  SEL R2, R2, 0x6, P4 ;  /* 0x0000000602027807 */ /* 0x000fe40002000000 */
[----:B------:R-:W-:Y:S02]  /*4a90*/  ISETP.NE.AND P4, PT, R127, RZ, PT ;  /* 0x000000ff7f00720c */ /* 0x000fe40003f85270 */
[----:B------:R-:W-:Y:S02]  /*4aa0*/  P2R R42, PR, RZ, 0x4 ;  /* 0x00000004ff2a7803 */ /* 0x000fe40000000000 */
[----:B------:R-:W-:Y:S02]  /*4ab0*/  ISETP.NE.AND P2, PT, R131, RZ, PT ;  /* 0x000000ff8300720c */ /* 0x000fe40003f45270 */
[----:B------:R-:W-:-:S02]  /*4ac0*/  SEL R39, R34, 0x5, P6 ;  /* 0x0000000522277807 */ /* 0x000fc40003000000 */
        /* <DEDUP_REMOVED lines=12> */
[----:B------:R-:W-:-:S02]  /*4b90*/  ISETP.NE.AND P6, PT, R65, RZ, PT ;  /* 0x000000ff4100720c */ /* 0x000fc40003fc5270 */
[----:B------:R-:W-:Y:S02]  /*4ba0*/  SEL R2, R2, 0x7, P2 ;  /* 0x0000000702027807 */ /* 0x000fe40001000000 */
[----:B------:R-:W-:Y:S02]  /*4bb0*/  SEL R25, R25, 0x6, P6 ;  /* 0x0000000619197807 */ /* 0x000fe40003000000 */
[----:B------:R-:W-:Y:S02]  /*4bc0*/  SEL R3, R3, 0x6, P5 ;  /* 0x0000000603037807 */ /* 0x000fe40002800000 */
[----:B------:R-:W-:Y:S02]  /*4bd0*/  ISETP.NE.AND P2, PT, R50, RZ, PT ;  /* 0x000000ff3200720c */ /* 0x000fe40003f45270 */
[----:B------:R-:W-:Y:S02]  /*4be0*/  ISETP.NE.AND P6, PT, R66, RZ, PT ;  /* 0x000000ff4200720c */ /* 0x000fe40003fc5270 */
[----:B------:R-:W-:-:S02]  /*4bf0*/  SEL R3, R3, 0x7, P2 ;  /* 0x0000000703037807 */ /* 0x000fc40001000000 */
[----:B------:R-:W-:Y:S02]  /*4c00*/  SEL R24, R24, 0x6, P6 ;  /* 0x0000000618187807 */ /* 0x000fe40003000000 */
[----:B------:R-:W-:Y:S02]  /*4c10*/  ISETP.NE.AND P2, PT, R51, RZ, PT ;  /* 0x000000ff3300720c */ /* 0x000fe40003f45270 */
[----:B------:R-:W-:Y:S02]  /*4c20*/  ISETP.NE.AND P3, PT, R124, RZ, PT ;  /* 0x000000ff7c00720c */ /* 0x000fe40003f65270 */
[----:B------:R-:W-:Y:S02]  /*4c30*/  SEL R24, R24, 0x7, P2 ;  /* 0x0000000718187807 */ /* 0x000fe40001000000 */
[----:B------:R-:W-:Y:S02]  /*4c40*/  ISETP.NE.AND P2, PT, R52, RZ, PT ;  /* 0x000000ff3400720c */ /* 0x000fe40003f45270 */
[----:B------:R-:W-:-:S02]  /*4c50*/  ISETP.NE.AND P0, PT, R130, RZ, PT ;  /* 0x000000ff8200720c */ /* 0x000fc40003f05270 */
        /* <DEDUP_REMOVED lines=9> */
[----:B------:R-:W-:Y:S02]  /*4cf0*/  SEL R31, R26, 0x7, P2 ;  /* 0x000000071a1f7807 */ /* 0x000fe40001000000 */
        /* <DEDUP_REMOVED lines=11> */
[----:B------:R-:W1:Y:S01]  /*4db0*/  S2R R46, SR_TID.X ;  /* 0x00000000002e7919 */ /* 0x000e620000002100 */
[----:B------:R-:W-:Y:S02]  /*4dc0*/  P2R R62, PR, RZ, 0x40 ;  /* 0x00000040ff3e7803 */ /* 0x000fe40000000000 */
[----:B------:R-:W-:Y:S01]  /*4dd0*/  ISETP.NE.AND P6, PT, R142, RZ, PT ;  /* 0x000000ff8e00720c */ /* 0x000fe20003fc5270 */
[----:B------:R-:W2:Y:S03]  /*4de0*/  S2UR UR5, SR_CgaCtaId ;  /* 0x00000000000579c3 */ /* 0x000ea60000008800 */
[----:B------:R-:W-:Y:S02]  /*4df0*/  P2R R61, PR, RZ, 0x40 ;  /* 0x00000040ff3d7803 */ /* 0x000fe40000000000 */
[----:B------:R-:W-:-:S04]  /*4e00*/  ISETP.NE.AND P6, PT, R141, RZ, PT ;  /* 0x000000ff8d00720c */ /* 0x000fc80003fc5270 */
[----:B------:R-:W-:Y:S02]  /*4e10*/  P2R R60, PR, RZ, 0x40 ;  /* 0x00000040ff3c7803 */ /* 0x000fe40000000000 */
[----:B------:R-:W-:-:S04]  /*4e20*/  ISETP.NE.AND P6, PT, R140, RZ, PT ;  /* 0x000000ff8c00720c */ /* 0x000fc80003fc5270 */
[----:B------:R-:W-:Y:S02]  /*4e30*/  SEL R27, R25, 0x8, P6 ;  /* 0x00000008191b7807 */ /* 0x000fe40003000000 */
[----:B------:R-:W-:-:S04]  /*4e40*/  ISETP.NE.AND P6, PT, R60, RZ, PT ;  /* 0x000000ff3c00720c */ /* 0x000fc80003fc5270 */
[----:B------:R-:W-:Y:S02]  /*4e50*/  SEL R26, R24, 0x8, P6 ;  /* 0x00000008181a7807 */ /* 0x000fe40003000000 */
[----:B------:R-:W-:Y:S02]  /*4e60*/  ISETP.NE.AND P6, PT, R61, RZ, PT ;  /* 0x000000ff3d00720c */ /* 0x000fe40003fc5270 */
[----:B------:R-:W-:Y:S01]  /*4e70*/  ISETP.NE.AND P3, PT, R151, RZ, PT ;  /* 0x000000ff9700720c */ /* 0x000fe20003f65270 */
[----:B------:R-:W-:Y:S01]  /*4e80*/  UMOV UR4, 0x400 ;  /* 0x0000040000047882 */ /* 0x000fe20000000000 */
[----:B------:R-:W-:Y:S02]  /*4e90*/  SEL R25, R3, 0x8, P6 ;  /* 0x0000000803197807 */ /* 0x000fe40003000000 */
[----:B------:R-:W-:Y:S01]  /*4ea0*/  ISETP.NE.AND P6, PT, R62, RZ, PT ;  /* 0x000000ff3e00720c */ /* 0x000fe20003fc5270 */
[----:B--2---:R-:W-:Y:S01]  /*4eb0*/  UPRMT UR4, UR5, 0x654, UR4 ;  /* 0x0000065405047896 */ /* 0x004fe20008000004 */
[----:B------:R-:W-:-:S02]  /*4ec0*/  SEL R30, R30, 0x8, P3 ;  /* 0x000000081e1e7807 */ /* 0x000fc40001800000 */
[----:B------:R-:W-:Y:S02]  /*4ed0*/  ISETP.NE.AND P3, PT, R40, RZ, PT ;  /* 0x000000ff2800720c */ /* 0x000fe40003f65270 */
[----:B------:R-:W-:Y:S01]  /*4ee0*/  SEL R24, R2, 0x8, P6 ;  /* 0x0000000802187807 */ /* 0x000fe20003000000 */
[----:B------:R-:W-:Y:S01]  /*4ef0*/  IMAD.SHL.U32 R2, R6, 0x4, RZ ;  /* 0x0000000406027824 */ /* 0x000fe200078e00ff */
[C---:B-1----:R-:W-:Y:S01]  /*4f00*/  LOP3.LUT R40, R46.reuse, 0xff, RZ, 0xc0, !PT ;  /* 0x000000ff2e287812 */ /* 0x042fe200078ec0ff */
[----:B------:R-:W-:-:S03]  /*4f10*/  IMAD.SHL.U32 R3, R46, 0x4, RZ ;  /* 0x000000042e037824 */ /* 0x000fc600078e00ff */
[----:B------:R-:W-:Y:S02]  /*4f20*/  LEA R40, R40, UR4, 0x2 ;  /* 0x0000000428287c11 */ /* 0x000fe4000f8e10ff */
[----:B------:R-:W-:Y:S02]  /*4f30*/  LOP3.LUT R2, R2, 0xfc, RZ, 0xc0, !PT ;  /* 0x000000fc02027812 */ /* 0x000fe400078ec0ff */
[----:B------:R-:W-:Y:S01]  /*4f40*/  ISETP.NE.AND P0, PT, R156, RZ, PT ;  /* 0x000000ff9c00720c */ /* 0x000fe20003f05270 */
[----:B------:R-:W-:Y:S01]  /*4f50*/  STS [R40], R16 ;  /* 0x0000001028007388 */ /* 0x000fe20000000800 */
[----:B------:R-:W-:-:S03]  /*4f60*/  PRMT R7, R2, 0x6540, R7 ;  /* 0x0000654002077816 */ /* 0x000fc60000000007 */
[----:B------:R-:W-:Y:S01]  /*4f70*/  STS [R40+0x410], R17 ;  /* 0x0004101128007388 */ /* 0x000fe20000000800 */
[----:B------:R-:W-:-:S03]  /*4f80*/  LOP3.LUT R2, R3, 0x3fc, RZ, 0xc0, !PT ;  /* 0x000003fc03027812 */ /* 0x000fc600078ec0ff */
[----:B------:R-:W-:Y:S04]  /*4f90*/  STS [R40+0x820], R18 ;  /* 0x0008201228007388 */ /* 0x000fe80000000800 */
        /* <DEDUP_REMOVED lines=10> */
[----:B------:R1:W-:Y:S04]  /*5040*/  STS [R40+0x34d0], R9 ;  /* 0x0034d00928007388 */ /* 0x0003e80000000800 */
[----:B------:R-:W-:Y:S04]  /*5050*/  STS [R40+0x38e0], R10 ;  /* 0x0038e00a28007388 */ /* 0x000fe80000000800 */
[----:B------:R2:W-:Y:S01]  /*5060*/  STS [R40+0x3cf0], R11 ;  /* 0x003cf00b28007388 */ /* 0x0005e20000000800 */
[----:B------:R-:W-:Y:S01]  /*5070*/  SEL R39, R39, 0x7, P0 ;  /* 0x0000000727277807 */ /* 0x000fe20000000000 */
[----:B-1----:R-:W1:Y:S01]  /*5080*/  LDC.64 R8, c[0x0][0x218] ;  /* 0x00008600ff087b82 */ /* 0x002e620000000a00 */
[----:B------:R-:W-:-:S02]  /*5090*/  ISETP.NE.AND P0, PT, R41, RZ, PT ;  /* 0x000000ff2900720c */ /* 0x000fc40003f05270 */
[C---:B------:R-:W-:Y:S02]  /*50a0*/  LOP3.LUT R41, R2.reuse, 0x400, RZ, 0xfc, !PT ;  /* 0x0000040002297812 */ /* 0x040fe400078efcff */
[C---:B------:R-:W-:Y:S02]  /*50b0*/  LOP3.LUT R42, R2.reuse, 0x800, RZ, 0xfc, !PT ;  /* 0x00000800022a7812 */ /* 0x040fe400078efcff */
[----:B------:R-:W-:Y:S02]  /*50c0*/  SHF.R.U32.HI R3, RZ, 0x2, R46 ;  /* 0x00000002ff037819 */ /* 0x000fe4000001162e */
[----:B------:R-:W-:Y:S02]  /*50d0*/  LOP3.LUT R43, R2, 0xc00, RZ, 0xfc, !PT ;  /* 0x00000c00022b7812 */ /* 0x000fe400078efcff */
[----:B------:R-:W-:Y:S02]  /*50e0*/  ISETP.NE.AND P4, PT, R150, RZ, PT ;  /* 0x000000ff9600720c */ /* 0x000fe40003f85270 */
[----:B------:R-:W-:-:S02]  /*50f0*/  SHF.R.U32.HI R41, RZ, 0x4, R41 ;  /* 0x00000004ff297819 */ /* 0x000fc40000011629 */
[----:B------:R-:W-:Y:S02]  /*5100*/  SHF.R.U32.HI R42, RZ, 0x4, R42 ;  /* 0x00000004ff2a7819 */ /* 0x000fe4000001162a */
[----:B------:R-:W-:Y:S02]  /*5110*/  LOP3.LUT R3, R3, 0x30, RZ, 0xc0, !PT ;  /* 0x0000003003037812 */ /* 0x000fe400078ec0ff */
[----:B------:R-:W-:Y:S02]  /*5120*/  SHF.R.U32.HI R43, RZ, 0x4, R43 ;  /* 0x00000004ff2b7819 */ /* 0x000fe4000001162b */
[----:B------:R-:W-:Y:S02]  /*5130*/  SEL R28, R28, 0x8, P4 ;  /* 0x000000081c1c7807 */ /* 0x000fe40002000000 */
[----:B------:R-:W-:Y:S02]  /*5140*/  LOP3.LUT R41, R41, 0x70, RZ, 0xc0, !PT ;  /* 0x0000007029297812 */ /* 0x000fe400078ec0ff */
[----:B------:R-:W-:Y:S01]  /*5150*/  LOP3.LUT R42, R42, 0xb0, RZ, 0xc0, !PT ;  /* 0x000000b02a2a7812 */ /* 0x000fe200078ec0ff */
[----:B------:R-:W-:Y:S01]  /*5160*/  VIADD R3, R3, UR4 ;  /* 0x0000000403037c36 */ /* 0x000fe20008000000 */
[----:B------:R-:W-:-:S02]  /*5170*/  ISETP.NE.AND P4, PT, R44, RZ, PT ;  /* 0x000000ff2c00720c */ /* 0x000fc40003f85270 */
[----:B------:R-:W-:Y:S01]  /*5180*/  LOP3.LUT R44, R43, 0xf0, RZ, 0xc0, !PT ;  /* 0x000000f02b2c7812 */ /* 0x000fe200078ec0ff */
[----:B------:R-:W-:Y:S01]  /*5190*/  VIADD R43, R41, UR4 ;  /* 0x00000004292b7c36 */ /* 0x000fe20008000000 */
[----:B------:R-:W-:Y:S01]  /*51a0*/  ISETP.NE.AND P6, PT, R45, RZ, PT ;  /* 0x000000ff2d00720c */ /* 0x000fe20003fc5270 */
[----:B------:R-:W-:Y:S02]  /*51b0*/  VIADD R45, R42, UR4 ;  /* 0x000000042a2d7c36 */ /* 0x000fe40008000000 */
[----:B------:R-:W-:Y:S01]  /*51c0*/  IMAD R41, R2, 0x4, R3 ;  /* 0x0000000402297824 */ /* 0x000fe200078e0203 */
[----:B------:R-:W-:Y:S01]  /*51d0*/  BAR.SYNC.DEFER_BLOCKING 0x0 ;  /* 0x0000000000007b1d */ /* 0x000fe20000010000 */
[----:B------:R-:W-:Y:S01]  /*51e0*/  VIADD R47, R44, UR4 ;  /* 0x000000042c2f7c36 */ /* 0x000fe20008000000 */
[----:B------:R-:W-:Y:S01]  /*51f0*/  SHF.R.U32.HI R46, RZ, 0x6, R46 ;  /* 0x00000006ff2e7819 */ /* 0x000fe2000001162e */
[C---:B------:R-:W-:Y:S02]  /*5200*/  IMAD R43, R2.reuse, 0x4, R43 ;  /* 0x00000004022b7824 */ /* 0x040fe400078e022b */
[C---:B------:R-:W-:Y:S01]  /*5210*/  IMAD R45, R2.reuse, 0x4, R45 ;  /* 0x00000004022d7824 */ /* 0x040fe200078e022d */
[----:B------:R-:W-:Y:S01]  /*5220*/  ISETP.NE.AND P2, PT, R57, RZ, PT ;  /* 0x000000ff3900720c */ /* 0x000fe20003f45270 */
[----:B------:R-:W-:Y:S01]  /*5230*/  IMAD R42, R2, 0x4, R47 ;  /* 0x00000004022a7824 */ /* 0x000fe200078e022f */
[----:B------:R-:W-:-:S02]  /*5240*/  SGXT.U32 R13, R46, 0x2 ;  /* 0x000000022e0d781a */ /* 0x000fc40000000000 */
[----:B------:R-:W-:Y:S02]  /*5250*/  ISETP.NE.AND P1, PT, R155, RZ, PT ;  /* 0x000000ff9b00720c */ /* 0x000fe40003f25270 */
[----:B------:R-:W-:Y:S01]  /*5260*/  LEA.HI R4, R4, R7, RZ, 0x8 ;  /* 0x0000000704047211 */ /* 0x000fe200078f40ff */
[----:B------:R-:W-:Y:S01]  /*5270*/  IMAD R12, R5, 0x100, R0 ;  /* 0x00000100050c7824 */ /* 0x000fe200078e0200 */
[----:B------:R-:W-:Y:S01]  /*5280*/  SEL R32, R32, 0x7, P2 ;  /* 0x0000000720207807 */ /* 0x000fe20001000000 */
[----:B------:R-:W-:Y:S01]  /*5290*/  ULDC.64 UR4, c[0x0][0x220] ;  /* 0x0000880000047ab9 */ /* 0x000fe20000000a00 */
[----:B------:R-:W-:Y:S01]  /*52a0*/  ISETP.NE.AND P2, PT, R58, RZ, PT ;  /* 0x000000ff3a00720c */ /* 0x000fe20003f45270 */
[----:B------:R-:W3:Y:S04]  /*52b0*/  LDS.128 R48, [R41] ;  /* 0x0000000029307984 */ /* 0x000ee80000000c00 */
[----:B------:R-:W4:Y:S04]  /*52c0*/  LDS.128 R16, [R43+0x1000] ;  /* 0x001000002b107984 */ /* 0x000f280000000c00 */
[----:B------:R-:W5:Y:S04]  /*52d0*/  LDS.128 R44, [R45+0x2000] ;  /* 0x002000002d2c7984 */ /* 0x000f680000000c00 */
[----:B------:R-:W2:Y:S01]  /*52e0*/  LDS.128 R20, [R42+0x3000] ;  /* 0x003000002a147984 */ /* 0x000ea20000000c00 */
[----:B------:R-:W-:-:S02]  /*52f0*/  SEL R33, R33, 0x7, P2 ;  /* 0x0000000721217807 */ /* 0x000fc40001000000 */
[----:B------:R-:W-:Y:S02]  /*5300*/  ISETP.NE.AND P2, PT, R59, RZ, PT ;  /* 0x000000ff3b00720c */ /* 0x000fe40003f45270 */
[----:B------:R-:W-:Y:S01]  /*5310*/  SEL R35, R35, 0x7, P1 ;  /* 0x0000000723237807 */ /* 0x000fe20000800000 */
[----:B------:R-:W-:Y:S01]  /*5320*/  IMAD.SHL.U32 R2, R4, 0x100, RZ ;  /* 0x0000010004027824 */ /* 0x000fe200078e00ff */
[----:B------:R-:W-:Y:S02]  /*5330*/  ISETP.NE.AND P1, PT, R86, RZ, PT ;  /* 0x000000ff5600720c */ /* 0x000fe40003f25270 */
[----:B------:R-:W-:Y:S02]  /*5340*/  SHF.R.U32.HI R3, RZ, 0x6, R6 ;  /* 0x00000006ff037819 */ /* 0x000fe40000011606 */
[----:B------:R-:W-:Y:S02]  /*5350*/  SEL R38, R38, 0x7, P0 ;  /* 0x0000000726267807 */ /* 0x000fe40000000000 */
[----:B------:R-:W-:-:S02]  /*5360*/  SEL R34, R34, 0x7, P2 ;  /* 0x0000000722227807 */ /* 0x000fc40001000000 */
[----:B------:R-:W-:Y:S02]  /*5370*/  ISETP.NE.AND P0, PT, R94, RZ, PT ;  /* 0x000000ff5e00720c */ /* 0x000fe40003f05270 */
[----:B------:R-:W-:Y:S02]  /*5380*/  SEL R36, R36, 0x7, P1 ;  /* 0x0000000724247807 */ /* 0x000fe40000800000 */
[----:B------:R-:W-:Y:S02]  /*5390*/  SGXT.U32 R3, R3, 0x2 ;  /* 0x000000020303781a */ /* 0x000fe40000000000 */
[----:B------:R-:W-:Y:S02]  /*53a0*/  ISETP.NE.AND P1, PT, R93, RZ, PT ;  /* 0x000000ff5d00720c */ /* 0x000fe40003f25270 */
[----:B------:R-:W-:Y:S02]  /*53b0*/  ISETP.NE.AND P2, PT, R90, RZ, PT ;  /* 0x000000ff5a00720c */ /* 0x000fe40003f45270 */
[----:B------:R-:W-:-:S02]  /*53c0*/  SEL R34, R34, 0x8, P0 ;  /* 0x0000000822227807 */ /* 0x000fc40000000000 */
[----:B------:R-:W-:Y:S02]  /*53d0*/  LOP3.LUT R4, R4, 0xffffff00, RZ, 0xc0, !PT ;  /* 0xffffff0004047812 */ /* 0x000fe400078ec0ff */
[----:B------:R-:W-:Y:S02]  /*53e0*/  LOP3.LUT R2, R2, 0xffff0000, RZ, 0xc0, !PT ;  /* 0xffff000002027812 */ /* 0x000fe400078ec0ff */
[----:B------:R-:W-:Y:S02]  /*53f0*/  ISETP.NE.AND P0, PT, R87, RZ, PT ;  /* 0x000000ff5700720c */ /* 0x000fe40003f05270 */
[C---:B------:R-:W-:Y:S02]  /*5400*/  LOP3.LUT R13, R0.reuse, R13, RZ, 0xfc, !PT ;  /* 0x0000000d000d7212 */ /* 0x040fe400078efcff */
[----:B------:R-:W-:Y:S02]  /*5410*/  LOP3.LUT R3, R0, R3, RZ, 0xfc, !PT ;  /* 0x0000000300037212 */ /* 0x000fe400078efcff */
[----:B------:R-:W-:-:S02]  /*5420*/  SEL R35, R35, 0x8, P1 ;  /* 0x0000000823237807 */ /* 0x000fc40000800000 */
[----:B------:R-:W-:Y:S02]  /*5430*/  SEL R37, R37, 0x7, P2 ;  /* 0x0000000725257807 */ /* 0x000fe40001000000 */
[----:B------:R-:W-:Y:S02]  /*5440*/  ISETP.NE.AND P1, PT, R89, RZ, PT ;  /* 0x000000ff5900720c */ /* 0x000fe40003f25270 */
[----:B------:R-:W-:Y:S02]  /*5450*/  IADD3 R4, R2, R7, -R4 ;  /* 0x0000000702047210 */ /* 0x000fe40007ffe804 */
[----:B------:R-:W-:Y:S02]  /*5460*/  ISETP.NE.AND P2, PT, R148, RZ, PT ;  /* 0x000000ff9400720c */ /* 0x000fe40003f45270 */
[----:B------:R-:W-:Y:S02]  /*5470*/  SEL R33, R33, 0x8, P0 ;  /* 0x0000000821217807 */ /* 0x000fe40000000000 */
[----:B------:R-:W-:-:S02]  /*5480*/  LOP3.LUT R7, R13, 0x4, RZ, 0xfc, !PT ;  /* 0x000000040d077812 */ /* 0x000fc400078efcff */
[----:B------:R-:W-:Y:S02]  /*5490*/  ISETP.GE.AND P0, PT, R13, 0x100, PT ;  /* 0x000001000d00780c */ /* 0x000fe40003f06270 */
[C---:B------:R-:W-:Y:S02]  /*54a0*/  LOP3.LUT R2, R3.reuse, 0x8, RZ, 0xfc, !PT ;  /* 0x0000000803027812 */ /* 0x040fe400078efcff */
[----:B------:R-:W-:Y:S02]  /*54b0*/  LOP3.LUT R3, R3, 0xc, RZ, 0xfc, !PT ;  /* 0x0000000c03037812 */ /* 0x000fe400078efcff */
[----:B------:R-:W-:Y:S01]  /*54c0*/  SEL R32, R32, 0x8, P1 ;  /* 0x0000000820207807 */ /* 0x000fe20000800000 */
[----:B------:R-:W-:Y:S01]  /*54d0*/  IMAD R5, R13, 0x100, R4 ;  /* 0x000001000d057824 */ /* 0x000fe200078e0204 */
[----:B------:R-:W-:Y:S02]  /*54e0*/  SEL R31, R31, 0x8, P2 ;  /* 0x000000081f1f7807 */ /* 0x000fe40001000000 */
[----:B------:R-:W-:-:S02]  /*54f0*/  ISETP.GE.AND P1, PT, R7, 0x100, PT ;  /* 0x000001000700780c */ /* 0x000fc40003f26270 */
[----:B------:R-:W-:Y:S02]  /*5500*/  SEL R37, R37, 0x8, P3 ;  /* 0x0000000825257807 */ /* 0x000fe40001800000 */
[----:B------:R-:W-:Y:S02]  /*5510*/  ISETP.GE.AND P2, PT, R2, 0x100, PT ;  /* 0x000001000200780c */ /* 0x000fe40003f46270 */
[----:B------:R-:W-:Y:S02]  /*5520*/  SEL R36, R36, 0x8, P4 ;  /* 0x0000000824247807 */ /* 0x000fe40002000000 */
[----:B------:R-:W-:Y:S01]  /*5530*/  ISETP.GE.AND P3, PT, R3, 0x100, PT ;  /* 0x000001000300780c */ /* 0x000fe20003f66270 */
[--C-:B------:R-:W-:Y:S01]  /*5540*/  IMAD R7, R7, 0x100, R4.reuse ;  /* 0x0000010007077824 */ /* 0x100fe200078e0204 */
[----:B------:R-:W-:Y:S01]  /*5550*/  ISETP.GE.AND P4, PT, R0, 0x100, PT ;  /* 0x000001000000780c */ /* 0x000fe20003f86270 */
[--C-:B--2---:R-:W-:Y:S02]  /*5560*/  IMAD R11, R2, 0x100, R4.reuse ;  /* 0x00000100020b7824 */ /* 0x104fe400078e0204 */
[----:B------:R-:W-:-:S02]  /*5570*/  IMAD R13, R3, 0x100, R4 ;  /* 0x00000100030d7824 */ /* 0x000fc400078e0204 */
[----:B-1----:R-:W-:Y:S01]  /*5580*/  IMAD.WIDE R2, R5, 0x4, R8 ;  /* 0x0000000405027825 */ /* 0x002fe200078e0208 */
[----:B------:R-:W-:-:S03]  /*5590*/  SEL R38, R38, 0x8, P5 ;  /* 0x0000000826267807 */ /* 0x000fc60002800000 */
[--C-:B------:R-:W-:Y:S01]  /*55a0*/  IMAD.WIDE R4, R7, 0x4, R8.reuse ;  /* 0x0000000407047825 */ /* 0x100fe200078e0208 */
[----:B------:R-:W-:Y:S01]  /*55b0*/  SEL R39, R39, 0x8, P6 ;  /* 0x0000000827277807 */ /* 0x000fe20003000000 */
[----:B---3--:R1:W-:Y:S02]  /*55c0*/  @!P0 STG.E.128 desc[UR6][R2.64], R48 ;  /* 0x0000003002008986 */ /* 0x0083e4000c101d06 */
[----:B------:R-:W-:Y:S01]  /*55d0*/  IMAD.WIDE R6, R11, 0x4, R8 ;  /* 0x000000040b067825 */ /* 0x000fe200078e0208 */
[----:B------:R-:W-:-:S03]  /*55e0*/  IADD3 R10, P0, R12, UR4, RZ ;  /* 0x000000040c0a7c10 */ /* 0x000fc6000ff1e0ff */
[----:B------:R-:W-:Y:S01]  /*55f0*/  IMAD.WIDE R8, R13, 0x4, R8 ;  /* 0x000000040d087825 */ /* 0x000fe200078e0208 */
[----:B------:R-:W-:Y:S01]  /*5600*/  PRMT R27, R27, 0x3340, R26 ;  /* 0x000033401b1b7816 */ /* 0x000fe2000000001a */
[----:B----4-:R1:W-:Y:S01]  /*5610*/  @!P1 STG.E.128 desc[UR6][R4.64], R16 ;  /* 0x0000001004009986 */ /* 0x0103e2000c101d06 */
[----:B------:R-:W-:Y:S02]  /*5620*/  PRMT R24, R25, 0x3340, R24 ;  /* 0x0000334019187816 */ /* 0x000fe40000000018 */
[----:B------:R-:W-:Y:S01]  /*5630*/  PRMT R29, R29, 0x3340, R28 ;  /* 0x000033401d1d7816 */ /* 0x000fe2000000001c */
[----:B-----5:R1:W-:Y:S01]  /*5640*/  @!P2 STG.E.128 desc[UR6][R6.64], R44 ;  /* 0x0000002c0600a986 */ /* 0x0203e2000c101d06 */
[----:B------:R-:W-:Y:S02]  /*5650*/  PRMT R30, R30, 0x3340, R31 ;  /* 0x000033401e1e7816 */ /* 0x000fe4000000001f */
[----:B------:R-:W-:Y:S01]  /*5660*/  PRMT R35, R35, 0x3340, R34 ;  /* 0x0000334023237816 */ /* 0x000fe20000000022 */
[----:B0-----:R1:W-:Y:S01]  /*5670*/  @!P3 STG.E.128 desc[UR6][R8.64], R20 ;  /* 0x000000140800b986 */ /* 0x0013e2000c101d06 */
[----:B------:R-:W-:-:S02]  /*5680*/  PRMT R32, R33, 0x3340, R32 ;  /* 0x0000334021207816 */ /* 0x000fc40000000020 */
[----:B------:R-:W-:Y:S02]  /*5690*/  PRMT R37, R37, 0x3340, R36 ;  /* 0x0000334025257816 */ /* 0x000fe40000000024 */
[----:B------:R-:W-:Y:S02]  /*56a0*/  PRMT R38, R38, 0x3340, R39 ;  /* 0x0000334026267816 */ /* 0x000fe40000000027 */
[----:B------:R-:W-:Y:S02]  /*56b0*/  LEA.HI.X.SX32 R11, R12, UR5, 0x1, P0 ;  /* 0x000000050c0b7c11 */ /* 0x000fe400080f0eff */
[----:B------:R-:W-:Y:S02]  /*56c0*/  PRMT R24, R27, 0x5410, R24 ;  /* 0x000054101b187816 */ /* 0x000fe40000000018 */
[----:B------:R-:W-:Y:S02]  /*56d0*/  PRMT R25, R29, 0x5410, R30 ;  /* 0x000054101d197816 */ /* 0x000fe4000000001e */
[----:B------:R-:W-:-:S02]  /*56e0*/  PRMT R26, R35, 0x5410, R32 ;  /* 0x00005410231a7816 */ /* 0x000fc40000000020 */
[----:B------:R-:W-:Y:S01]  /*56f0*/  PRMT R27, R37, 0x5410, R38 ;  /* 0x00005410251b7816 */ /* 0x000fe20000000026 */
[----:B------:R-:W-:Y:S06]  /*5700*/  @P4 EXIT ;  /* 0x000000000000494d */ /* 0x000fec0003800000 */
[----:B------:R-:W-:Y:S01]  /*5710*/  STG.E.128 desc[UR6][R10.64], R24 ;  /* 0x000000180a007986 */ /* 0x000fe2000c101d06 */
[----:B------:R-:W-:Y:S05]  /*5720*/  EXIT ;  /* 0x000000000000794d */ /* 0x000fea0003800000 */
.L_x_0:
[----:B------:R-:W-:-:S00]  /*5730*/  BRA `(.L_x_0) ;  /* 0xfffffffc00fc7947 */ /* 0x000fc0000383ffff */
[----:B------:R-:W-:-:S00]  /*5740*/  NOP ;  /* 0x0000000000007918 */ /* 0x000fc00000000000 */
        /* <DEDUP_REMOVED lines=11> */
.L_x_1:


//--------------------- .nv.shared.triton_poi_fused_max_pool2d_with_indices_6 --------------------------
	.section	.nv.shared.triton_poi_fused_max_pool2d_with_indices_6,"aw",@nobits
	.sectionflags	@""
	.align	16
	.zero		1024


//--------------------- .nv.constant0.triton_poi_fused_max_pool2d_with_indices_6 --------------------------
	.section	.nv.constant0.triton_poi_fused_max_pool2d_with_indices_6,"a",@progbits
	.sectionflags	@""
	.align	4
.nv.constant0.triton_poi_fused_max_pool2d_with_indices_6:
	.zero		560
